	.target	sm_100a

	.elftype	@"ET_EXEC"


//--------------------- .note.nv.tkinfo           --------------------------
	.section	.note.nv.tkinfo,"",@"SHT_NOTE"
	.sectionflags	@"SHF_NOTE_NV_TKINFO"
	.tkinfo
        /*0018*/ 	.word	0x00000002
        /*0030*/ 	.string	""
        /*0030*/ 	.string	"ptxas"
        /*0030*/ 	.string	"Cuda compilation tools, release 13.0, V13.0.88"
        /*0030*/ 	.string	"Build cuda_13.0.r13.0/compiler.36424714_0"
        /*0030*/ 	.string	"-arch sm_100a -m 64 "



//--------------------- .note.nv.cuinfo           --------------------------
	.section	.note.nv.cuinfo,"",@"SHT_NOTE"
	.sectionflags	@"SHF_NOTE_NV_CUINFO"
        /*0018*/ 	.short	0x0002
        /*001a*/ 	.short	0x0064
        /*001c*/ 	.short	0x0082
	.zero		2


//--------------------- .nv.info                  --------------------------
	.section	.nv.info,"",@"SHT_CUDA_INFO"
	.align	4


	//----- nvinfo : EIATTR_REGCOUNT
	.align		4
        /*0000*/ 	.byte	0x04, 0x2f
        /*0002*/ 	.short	(.L_12 - .L_11)
	.align		4
.L_11:
        /*0004*/ 	.word	index@(_ZN7cutlass13device_kernelIN5flash11enable_sm90INS1_16FlashAttnFwdSm90INS1_25CollectiveMainloopFwdSm90ILi2EN4cute5tupleIJNS5_1CILi1EEES8_S8_EEENS6_IJNS7_ILi192EEENS7_ILi128EEENS7_ILi64EEEEEELi64ENS_10bfloat16_tEfNS_4arch4Sm90ELb1ELb0ELb0ELb1ELb1ELb1ELb0ELb1ELb1ELb1ELb1ELb0EEENS1_21CollectiveEpilogueFwdINS6_IJSA_SC_SB_EEES9_SE_SG_Li384ELb1ELb1ELb1ELb0EEENS1_36VarlenDynamicPersistentTileSchedulerILi192ELi128ELi384ELi128ELb1ELb1ELb1ELb1ELb1ELb1EEEEEEEEEvNT_6ParamsE)
        /*0008*/ 	.word	0x00000004


	//----- nvinfo : EIATTR_FRAME_SIZE
	.align		4
.L_12:
        /*000c*/ 	.byte	0x04, 0x11
        /*000e*/ 	.short	(.L_14 - .L_13)
	.align		4
.L_13:
        /*0010*/ 	.word	index@(_ZN7cutlass13device_kernelIN5flash11enable_sm90INS1_16FlashAttnFwdSm90INS1_25CollectiveMainloopFwdSm90ILi2EN4cute5tupleIJNS5_1CILi1EEES8_S8_EEENS6_IJNS7_ILi192EEENS7_ILi128EEENS7_ILi64EEEEEELi64ENS_10bfloat16_tEfNS_4arch4Sm90ELb1ELb0ELb0ELb1ELb1ELb1ELb0ELb1ELb1ELb1ELb1ELb0EEENS1_21CollectiveEpilogueFwdINS6_IJSA_SC_SB_EEES9_SE_SG_Li384ELb1ELb1ELb1ELb0EEENS1_36VarlenDynamicPersistentTileSchedulerILi192ELi128ELi384ELi128ELb1ELb1ELb1ELb1ELb1ELb1EEEEEEEEEvNT_6ParamsE)
        /*0014*/ 	.word	0x00000000


	//----- nvinfo : EIATTR_REGCOUNT
	.align		4
.L_14:
        /*0018*/ 	.byte	0x04, 0x2f
        /*001a*/ 	.short	(.L_16 - .L_15)
	.align		4
.L_15:
        /*001c*/ 	.word	index@(_ZN7cutlass13device_kernelIN5flash11enable_sm90INS1_16FlashAttnFwdSm90INS1_25CollectiveMainloopFwdSm90ILi2EN4cute5tupleIJNS5_1CILi1EEES8_S8_EEENS6_IJNS7_ILi192EEENS7_ILi128EEENS7_ILi64EEEEEELi64ENS_10bfloat16_tEfNS_4arch4Sm90ELb1ELb0ELb0ELb1ELb1ELb0ELb0ELb1ELb1ELb1ELb1ELb0EEENS1_21CollectiveEpilogueFwdINS6_IJSA_SC_SB_EEES9_SE_SG_Li384ELb1ELb1ELb1ELb0EEENS1_36VarlenDynamicPersistentTileSchedulerILi192ELi128ELi384ELi128ELb1ELb1ELb1ELb1ELb1ELb1EEEEEEEEEvNT_6ParamsE)
        /*0020*/ 	.word	0x00000004


	//----- nvinfo : EIATTR_FRAME_SIZE
	.align		4
.L_16:
        /*0024*/ 	.byte	0x04, 0x11
        /*0026*/ 	.short	(.L_18 - .L_17)
	.align		4
.L_17:
        /*0028*/ 	.word	index@(_ZN7cutlass13device_kernelIN5flash11enable_sm90INS1_16FlashAttnFwdSm90INS1_25CollectiveMainloopFwdSm90ILi2EN4cute5tupleIJNS5_1CILi1EEES8_S8_EEENS6_IJNS7_ILi192EEENS7_ILi128EEENS7_ILi64EEEEEELi64ENS_10bfloat16_tEfNS_4arch4Sm90ELb1ELb0ELb0ELb1ELb1ELb0ELb0ELb1ELb1ELb1ELb1ELb0EEENS1_21CollectiveEpilogueFwdINS6_IJSA_SC_SB_EEES9_SE_SG_Li384ELb1ELb1ELb1ELb0EEENS1_36VarlenDynamicPersistentTileSchedulerILi192ELi128ELi384ELi128ELb1ELb1ELb1ELb1ELb1ELb1EEEEEEEEEvNT_6ParamsE)
        /*002c*/ 	.word	0x00000000


	//----- nvinfo : EIATTR_REGCOUNT
	.align		4
.L_18:
        /*0030*/ 	.byte	0x04, 0x2f
        /*0032*/ 	.short	(.L_20 - .L_19)
	.align		4
.L_19:
        /*0034*/ 	.word	index@(_ZN7cutlass13device_kernelIN5flash11enable_sm90INS1_16FlashAttnFwdSm90INS1_25CollectiveMainloopFwdSm90ILi2EN4cute5tupleIJNS5_1CILi1EEES8_S8_EEENS6_IJNS7_ILi192EEENS7_ILi128EEENS7_ILi64EEEEEELi64ENS_10bfloat16_tEfNS_4arch4Sm90ELb1ELb0ELb0ELb0ELb1ELb0ELb0ELb1ELb1ELb1ELb1ELb0EEENS1_21CollectiveEpilogueFwdINS6_IJSA_SC_SB_EEES9_SE_SG_Li384ELb0ELb1ELb1ELb0EEENS1_19SingleTileSchedulerILb0ELb1ELb1ELi192EEEEEEEEEvNT_6ParamsE)
        /*0038*/ 	.word	0x00000004


	//----- nvinfo : EIATTR_FRAME_SIZE
	.align		4
.L_20:
        /*003c*/ 	.byte	0x04, 0x11
        /*003e*/ 	.short	(.L_22 - .L_21)
	.align		4
.L_21:
        /*0040*/ 	.word	index@(_ZN7cutlass13device_kernelIN5flash11enable_sm90INS1_16FlashAttnFwdSm90INS1_25CollectiveMainloopFwdSm90ILi2EN4cute5tupleIJNS5_1CILi1EEES8_S8_EEENS6_IJNS7_ILi192EEENS7_ILi128EEENS7_ILi64EEEEEELi64ENS_10bfloat16_tEfNS_4arch4Sm90ELb1ELb0ELb0ELb0ELb1ELb0ELb0ELb1ELb1ELb1ELb1ELb0EEENS1_21CollectiveEpilogueFwdINS6_IJSA_SC_SB_EEES9_SE_SG_Li384ELb0ELb1ELb1ELb0EEENS1_19SingleTileSchedulerILb0ELb1ELb1ELi192EEEEEEEEEvNT_6ParamsE)
        /*0044*/ 	.word	0x00000000


	//----- nvinfo : EIATTR_REGCOUNT
	.align		4
.L_22:
        /*0048*/ 	.byte	0x04, 0x2f
        /*004a*/ 	.short	(.L_24 - .L_23)
	.align		4
.L_23:
        /*004c*/ 	.word	index@(_ZN7cutlass13device_kernelIN5flash11enable_sm90INS1_16FlashAttnFwdSm90INS1_25CollectiveMainloopFwdSm90ILi2EN4cute5tupleIJNS5_1CILi1EEES8_S8_EEENS6_IJNS7_ILi192EEENS7_ILi128EEENS7_ILi64EEEEEELi64ENS_10bfloat16_tEfNS_4arch4Sm90ELb0ELb1ELb0ELb1ELb1ELb1ELb0ELb1ELb1ELb1ELb1ELb0EEENS1_21CollectiveEpilogueFwdINS6_IJSA_SC_SB_EEES9_SE_SG_Li384ELb1ELb1ELb1ELb0EEENS1_36VarlenDynamicPersistentTileSchedulerILi192ELi128ELi384ELi128ELb1ELb1ELb1ELb1ELb0ELb1EEEEEEEEEvNT_6ParamsE)
        /*0050*/ 	.word	0x00000004


	//----- nvinfo : EIATTR_FRAME_SIZE
	.align		4
.L_24:
        /*0054*/ 	.byte	0x04, 0x11
        /*0056*/ 	.short	(.L_26 - .L_25)
	.align		4
.L_25:
        /*0058*/ 	.word	index@(_ZN7cutlass13device_kernelIN5flash11enable_sm90INS1_16FlashAttnFwdSm90INS1_25CollectiveMainloopFwdSm90ILi2EN4cute5tupleIJNS5_1CILi1EEES8_S8_EEENS6_IJNS7_ILi192EEENS7_ILi128EEENS7_ILi64EEEEEELi64ENS_10bfloat16_tEfNS_4arch4Sm90ELb0ELb1ELb0ELb1ELb1ELb1ELb0ELb1ELb1ELb1ELb1ELb0EEENS1_21CollectiveEpilogueFwdINS6_IJSA_SC_SB_EEES9_SE_SG_Li384ELb1ELb1ELb1ELb0EEENS1_36VarlenDynamicPersistentTileSchedulerILi192ELi128ELi384ELi128ELb1ELb1ELb1ELb1ELb0ELb1EEEEEEEEEvNT_6ParamsE)
        /*005c*/ 	.word	0x00000000


	//----- nvinfo : EIATTR_REGCOUNT
	.align		4
.L_26:
        /*0060*/ 	.byte	0x04, 0x2f
        /*0062*/ 	.short	(.L_28 - .L_27)
	.align		4
.L_27:
        /*0064*/ 	.word	index@(_ZN7cutlass13device_kernelIN5flash11enable_sm90INS1_16FlashAttnFwdSm90INS1_25CollectiveMainloopFwdSm90ILi2EN4cute5tupleIJNS5_1CILi1EEES8_S8_EEENS6_IJNS7_ILi192EEENS7_ILi128EEENS7_ILi64EEEEEELi64ENS_10bfloat16_tEfNS_4arch4Sm90ELb0ELb1ELb0ELb1ELb1ELb0ELb0ELb1ELb1ELb1ELb1ELb0EEENS1_21CollectiveEpilogueFwdINS6_IJSA_SC_SB_EEES9_SE_SG_Li384ELb1ELb1ELb1ELb0EEENS1_36VarlenDynamicPersistentTileSchedulerILi192ELi128ELi384ELi128ELb1ELb1ELb1ELb1ELb0ELb1EEEEEEEEEvNT_6ParamsE)
        /*0068*/ 	.word	0x00000004


	//----- nvinfo : EIATTR_FRAME_SIZE
	.align		4
.L_28:
        /*006c*/ 	.byte	0x04, 0x11
        /*006e*/ 	.short	(.L_30 - .L_29)
	.align		4
.L_29:
        /*0070*/ 	.word	index@(_ZN7cutlass13device_kernelIN5flash11enable_sm90INS1_16FlashAttnFwdSm90INS1_25CollectiveMainloopFwdSm90ILi2EN4cute5tupleIJNS5_1CILi1EEES8_S8_EEENS6_IJNS7_ILi192EEENS7_ILi128EEENS7_ILi64EEEEEELi64ENS_10bfloat16_tEfNS_4arch4Sm90ELb0ELb1ELb0ELb1ELb1ELb0ELb0ELb1ELb1ELb1ELb1ELb0EEENS1_21CollectiveEpilogueFwdINS6_IJSA_SC_SB_EEES9_SE_SG_Li384ELb1ELb1ELb1ELb0EEENS1_36VarlenDynamicPersistentTileSchedulerILi192ELi128ELi384ELi128ELb1ELb1ELb1ELb1ELb0ELb1EEEEEEEEEvNT_6ParamsE)
        /*0074*/ 	.word	0x00000000


	//----- nvinfo : EIATTR_REGCOUNT
	.align		4
.L_30:
        /*0078*/ 	.byte	0x04, 0x2f
        /*007a*/ 	.short	(.L_32 - .L_31)
	.align		4
.L_31:
        /*007c*/ 	.word	index@(_ZN7cutlass13device_kernelIN5flash11enable_sm90INS1_16FlashAttnFwdSm90INS1_25CollectiveMainloopFwdSm90ILi2EN4cute5tupleIJNS5_1CILi1EEES8_S8_EEENS6_IJNS7_ILi192EEENS7_ILi128EEENS7_ILi64EEEEEELi64ENS_10bfloat16_tEfNS_4arch4Sm90ELb0ELb1ELb0ELb0ELb1ELb0ELb0ELb1ELb1ELb1ELb1ELb0EEENS1_21CollectiveEpilogueFwdINS6_IJSA_SC_SB_EEES9_SE_SG_Li384ELb0ELb1ELb1ELb0EEENS1_19SingleTileSchedulerILb0ELb1ELb1ELi192EEEEEEEEEvNT_6ParamsE)
        /*0080*/ 	.word	0x00000004


	//----- nvinfo : EIATTR_FRAME_SIZE
	.align		4
.L_32:
        /*0084*/ 	.byte	0x04, 0x11
        /*0086*/ 	.short	(.L_34 - .L_33)
	.align		4
.L_33:
        /*0088*/ 	.word	index@(_ZN7cutlass13device_kernelIN5flash11enable_sm90INS1_16FlashAttnFwdSm90INS1_25CollectiveMainloopFwdSm90ILi2EN4cute5tupleIJNS5_1CILi1EEES8_S8_EEENS6_IJNS7_ILi192EEENS7_ILi128EEENS7_ILi64EEEEEELi64ENS_10bfloat16_tEfNS_4arch4Sm90ELb0ELb1ELb0ELb0ELb1ELb0ELb0ELb1ELb1ELb1ELb1ELb0EEENS1_21CollectiveEpilogueFwdINS6_IJSA_SC_SB_EEES9_SE_SG_Li384ELb0ELb1ELb1ELb0EEENS1_19SingleTileSchedulerILb0ELb1ELb1ELi192EEEEEEEEEvNT_6ParamsE)
        /*008c*/ 	.word	0x00000000


	//----- nvinfo : EIATTR_REGCOUNT
	.align		4
.L_34:
        /*0090*/ 	.byte	0x04, 0x2f
        /*0092*/ 	.short	(.L_36 - .L_35)
	.align		4
.L_35:
        /*0094*/ 	.word	index@(_ZN7cutlass13device_kernelIN5flash11enable_sm90INS1_16FlashAttnFwdSm90INS1_25CollectiveMainloopFwdSm90ILi2EN4cute5tupleIJNS5_1CILi1EEES8_S8_EEENS6_IJNS7_ILi192EEENS7_ILi128EEENS7_ILi64EEEEEELi64ENS_10bfloat16_tEfNS_4arch4Sm90ELb0ELb0ELb0ELb1ELb1ELb1ELb0ELb1ELb1ELb1ELb1ELb0EEENS1_21CollectiveEpilogueFwdINS6_IJSA_SC_SB_EEES9_SE_SG_Li384ELb1ELb1ELb1ELb0EEENS1_36VarlenDynamicPersistentTileSchedulerILi192ELi128ELi384ELi128ELb1ELb1ELb1ELb0ELb1ELb1EEEEEEEEEvNT_6ParamsE)
        /*0098*/ 	.word	0x00000004


	//----- nvinfo : EIATTR_FRAME_SIZE
	.align		4
.L_36:
        /*009c*/ 	.byte	0x04, 0x11
        /*009e*/ 	.short	(.L_38 - .L_37)
	.align		4
.L_37:
        /*00a0*/ 	.word	index@(_ZN7cutlass13device_kernelIN5flash11enable_sm90INS1_16FlashAttnFwdSm90INS1_25CollectiveMainloopFwdSm90ILi2EN4cute5tupleIJNS5_1CILi1EEES8_S8_EEENS6_IJNS7_ILi192EEENS7_ILi128EEENS7_ILi64EEEEEELi64ENS_10bfloat16_tEfNS_4arch4Sm90ELb0ELb0ELb0ELb1ELb1ELb1ELb0ELb1ELb1ELb1ELb1ELb0EEENS1_21CollectiveEpilogueFwdINS6_IJSA_SC_SB_EEES9_SE_SG_Li384ELb1ELb1ELb1ELb0EEENS1_36VarlenDynamicPersistentTileSchedulerILi192ELi128ELi384ELi128ELb1ELb1ELb1ELb0ELb1ELb1EEEEEEEEEvNT_6ParamsE)
        /*00a4*/ 	.word	0x00000000


	//----- nvinfo : EIATTR_REGCOUNT
	.align		4
.L_38:
        /*00a8*/ 	.byte	0x04, 0x2f
        /*00aa*/ 	.short	(.L_40 - .L_39)
	.align		4
.L_39:
        /*00ac*/ 	.word	index@(_ZN7cutlass13device_kernelIN5flash11enable_sm90INS1_16FlashAttnFwdSm90INS1_25CollectiveMainloopFwdSm90ILi2EN4cute5tupleIJNS5_1CILi1EEES8_S8_EEENS6_IJNS7_ILi192EEENS7_ILi128EEENS7_ILi64EEEEEELi64ENS_10bfloat16_tEfNS_4arch4Sm90ELb0ELb0ELb0ELb1ELb1ELb0ELb0ELb1ELb1ELb1ELb1ELb0EEENS1_21CollectiveEpilogueFwdINS6_IJSA_SC_SB_EEES9_SE_SG_Li384ELb1ELb1ELb1ELb0EEENS1_36VarlenDynamicPersistentTileSchedulerILi192ELi128ELi384ELi128ELb1ELb1ELb1ELb0ELb1ELb1EEEEEEEEEvNT_6ParamsE)
        /*00b0*/ 	.word	0x00000004


	//----- nvinfo : EIATTR_FRAME_SIZE
	.align		4
.L_40:
        /*00b4*/ 	.byte	0x04, 0x11
        /*00b6*/ 	.short	(.L_42 - .L_41)
	.align		4
.L_41:
        /*00b8*/ 	.word	index@(_ZN7cutlass13device_kernelIN5flash11enable_sm90INS1_16FlashAttnFwdSm90INS1_25CollectiveMainloopFwdSm90ILi2EN4cute5tupleIJNS5_1CILi1EEES8_S8_EEENS6_IJNS7_ILi192EEENS7_ILi128EEENS7_ILi64EEEEEELi64ENS_10bfloat16_tEfNS_4arch4Sm90ELb0ELb0ELb0ELb1ELb1ELb0ELb0ELb1ELb1ELb1ELb1ELb0EEENS1_21CollectiveEpilogueFwdINS6_IJSA_SC_SB_EEES9_SE_SG_Li384ELb1ELb1ELb1ELb0EEENS1_36VarlenDynamicPersistentTileSchedulerILi192ELi128ELi384ELi128ELb1ELb1ELb1ELb0ELb1ELb1EEEEEEEEEvNT_6ParamsE)
        /*00bc*/ 	.word	0x00000000


	//----- nvinfo : EIATTR_REGCOUNT
	.align		4
.L_42:
        /*00c0*/ 	.byte	0x04, 0x2f
        /*00c2*/ 	.short	(.L_44 - .L_43)
	.align		4
.L_43:
        /*00c4*/ 	.word	index@(_ZN7cutlass13device_kernelIN5flash11enable_sm90INS1_16FlashAttnFwdSm90INS1_25CollectiveMainloopFwdSm90ILi2EN4cute5tupleIJNS5_1CILi1EEES8_S8_EEENS6_IJNS7_ILi192EEENS7_ILi128EEENS7_ILi64EEEEEELi64ENS_10bfloat16_tEfNS_4arch4Sm90ELb0ELb0ELb0ELb0ELb1ELb0ELb0ELb1ELb1ELb1ELb1ELb0EEENS1_21CollectiveEpilogueFwdINS6_IJSA_SC_SB_EEES9_SE_SG_Li384ELb0ELb1ELb1ELb0EEENS1_19SingleTileSchedulerILb0ELb1ELb1ELi192EEEEEEEEEvNT_6ParamsE)
        /*00c8*/ 	.word	0x00000004


	//----- nvinfo : EIATTR_FRAME_SIZE
	.align		4
.L_44:
        /*00cc*/ 	.byte	0x04, 0x11
        /*00ce*/ 	.short	(.L_46 - .L_45)
	.align		4
.L_45:
        /*00d0*/ 	.word	index@(_ZN7cutlass13device_kernelIN5flash11enable_sm90INS1_16FlashAttnFwdSm90INS1_25CollectiveMainloopFwdSm90ILi2EN4cute5tupleIJNS5_1CILi1EEES8_S8_EEENS6_IJNS7_ILi192EEENS7_ILi128EEENS7_ILi64EEEEEELi64ENS_10bfloat16_tEfNS_4arch4Sm90ELb0ELb0ELb0ELb0ELb1ELb0ELb0ELb1ELb1ELb1ELb1ELb0EEENS1_21CollectiveEpilogueFwdINS6_IJSA_SC_SB_EEES9_SE_SG_Li384ELb0ELb1ELb1ELb0EEENS1_19SingleTileSchedulerILb0ELb1ELb1ELi192EEEEEEEEEvNT_6ParamsE)
        /*00d4*/ 	.word	0x00000000


	//----- nvinfo : EIATTR_MIN_STACK_SIZE
	.align		4
.L_46:
        /*00d8*/ 	.byte	0x04, 0x12
        /*00da*/ 	.short	(.L_48 - .L_47)
	.align		4
.L_47:
        /*00dc*/ 	.word	index@(_ZN7cutlass13device_kernelIN5flash11enable_sm90INS1_16FlashAttnFwdSm90INS1_25CollectiveMainloopFwdSm90ILi2EN4cute5tupleIJNS5_1CILi1EEES8_S8_EEENS6_IJNS7_ILi192EEENS7_ILi128EEENS7_ILi64EEEEEELi64ENS_10bfloat16_tEfNS_4arch4Sm90ELb0ELb0ELb0ELb0ELb1ELb0ELb0ELb1ELb1ELb1ELb1ELb0EEENS1_21CollectiveEpilogueFwdINS6_IJSA_SC_SB_EEES9_SE_SG_Li384ELb0ELb1ELb1ELb0EEENS1_19SingleTileSchedulerILb0ELb1ELb1ELi192EEEEEEEEEvNT_6ParamsE)
        /*00e0*/ 	.word	0x00000000


	//----- nvinfo : EIATTR_MIN_STACK_SIZE
	.align		4
.L_48:
        /*00e4*/ 	.byte	0x04, 0x12
        /*00e6*/ 	.short	(.L_50 - .L_49)
	.align		4
.L_49:
        /*00e8*/ 	.word	index@(_ZN7cutlass13device_kernelIN5flash11enable_sm90INS1_16FlashAttnFwdSm90INS1_25CollectiveMainloopFwdSm90ILi2EN4cute5tupleIJNS5_1CILi1EEES8_S8_EEENS6_IJNS7_ILi192EEENS7_ILi128EEENS7_ILi64EEEEEELi64ENS_10bfloat16_tEfNS_4arch4Sm90ELb0ELb0ELb0ELb1ELb1ELb0ELb0ELb1ELb1ELb1ELb1ELb0EEENS1_21CollectiveEpilogueFwdINS6_IJSA_SC_SB_EEES9_SE_SG_Li384ELb1ELb1ELb1ELb0EEENS1_36VarlenDynamicPersistentTileSchedulerILi192ELi128ELi384ELi128ELb1ELb1ELb1ELb0ELb1ELb1EEEEEEEEEvNT_6ParamsE)
        /*00ec*/ 	.word	0x00000000


	//----- nvinfo : EIATTR_MIN_STACK_SIZE
	.align		4
.L_50:
        /*00f0*/ 	.byte	0x04, 0x12
        /*00f2*/ 	.short	(.L_52 - .L_51)
	.align		4
.L_51:
        /*00f4*/ 	.word	index@(_ZN7cutlass13device_kernelIN5flash11enable_sm90INS1_16FlashAttnFwdSm90INS1_25CollectiveMainloopFwdSm90ILi2EN4cute5tupleIJNS5_1CILi1EEES8_S8_EEENS6_IJNS7_ILi192EEENS7_ILi128EEENS7_ILi64EEEEEELi64ENS_10bfloat16_tEfNS_4arch4Sm90ELb0ELb0ELb0ELb1ELb1ELb1ELb0ELb1ELb1ELb1ELb1ELb0EEENS1_21CollectiveEpilogueFwdINS6_IJSA_SC_SB_EEES9_SE_SG_Li384ELb1ELb1ELb1ELb0EEENS1_36VarlenDynamicPersistentTileSchedulerILi192ELi128ELi384ELi128ELb1ELb1ELb1ELb0ELb1ELb1EEEEEEEEEvNT_6ParamsE)
        /*00f8*/ 	.word	0x00000000


	//----- nvinfo : EIATTR_MIN_STACK_SIZE
	.align		4
.L_52:
        /*00fc*/ 	.byte	0x04, 0x12
        /*00fe*/ 	.short	(.L_54 - .L_53)
	.align		4
.L_53:
        /*0100*/ 	.word	index@(_ZN7cutlass13device_kernelIN5flash11enable_sm90INS1_16FlashAttnFwdSm90INS1_25CollectiveMainloopFwdSm90ILi2EN4cute5tupleIJNS5_1CILi1EEES8_S8_EEENS6_IJNS7_ILi192EEENS7_ILi128EEENS7_ILi64EEEEEELi64ENS_10bfloat16_tEfNS_4arch4Sm90ELb0ELb1ELb0ELb0ELb1ELb0ELb0ELb1ELb1ELb1ELb1ELb0EEENS1_21CollectiveEpilogueFwdINS6_IJSA_SC_SB_EEES9_SE_SG_Li384ELb0ELb1ELb1ELb0EEENS1_19SingleTileSchedulerILb0ELb1ELb1ELi192EEEEEEEEEvNT_6ParamsE)
        /*0104*/ 	.word	0x00000000


	//----- nvinfo : EIATTR_MIN_STACK_SIZE
	.align		4
.L_54:
        /*0108*/ 	.byte	0x04, 0x12
        /*010a*/ 	.short	(.L_56 - .L_55)
	.align		4
.L_55:
        /*010c*/ 	.word	index@(_ZN7cutlass13device_kernelIN5flash11enable_sm90INS1_16FlashAttnFwdSm90INS1_25CollectiveMainloopFwdSm90ILi2EN4cute5tupleIJNS5_1CILi1EEES8_S8_EEENS6_IJNS7_ILi192EEENS7_ILi128EEENS7_ILi64EEEEEELi64ENS_10bfloat16_tEfNS_4arch4Sm90ELb0ELb1ELb0ELb1ELb1ELb0ELb0ELb1ELb1ELb1ELb1ELb0EEENS1_21CollectiveEpilogueFwdINS6_IJSA_SC_SB_EEES9_SE_SG_Li384ELb1ELb1ELb1ELb0EEENS1_36VarlenDynamicPersistentTileSchedulerILi192ELi128ELi384ELi128ELb1ELb1ELb1ELb1ELb0ELb1EEEEEEEEEvNT_6ParamsE)
        /*0110*/ 	.word	0x00000000


	//----- nvinfo : EIATTR_MIN_STACK_SIZE
	.align		4
.L_56:
        /*0114*/ 	.byte	0x04, 0x12
        /*0116*/ 	.short	(.L_58 - .L_57)
	.align		4
.L_57:
        /*0118*/ 	.word	index@(_ZN7cutlass13device_kernelIN5flash11enable_sm90INS1_16FlashAttnFwdSm90INS1_25CollectiveMainloopFwdSm90ILi2EN4cute5tupleIJNS5_1CILi1EEES8_S8_EEENS6_IJNS7_ILi192EEENS7_ILi128EEENS7_ILi64EEEEEELi64ENS_10bfloat16_tEfNS_4arch4Sm90ELb0ELb1ELb0ELb1ELb1ELb1ELb0ELb1ELb1ELb1ELb1ELb0EEENS1_21CollectiveEpilogueFwdINS6_IJSA_SC_SB_EEES9_SE_SG_Li384ELb1ELb1ELb1ELb0EEENS1_36VarlenDynamicPersistentTileSchedulerILi192ELi128ELi384ELi128ELb1ELb1ELb1ELb1ELb0ELb1EEEEEEEEEvNT_6ParamsE)
        /*011c*/ 	.word	0x00000000


	//----- nvinfo : EIATTR_MIN_STACK_SIZE
	.align		4
.L_58:
        /*0120*/ 	.byte	0x04, 0x12
        /*0122*/ 	.short	(.L_60 - .L_59)
	.align		4
.L_59:
        /*0124*/ 	.word	index@(_ZN7cutlass13device_kernelIN5flash11enable_sm90INS1_16FlashAttnFwdSm90INS1_25CollectiveMainloopFwdSm90ILi2EN4cute5tupleIJNS5_1CILi1EEES8_S8_EEENS6_IJNS7_ILi192EEENS7_ILi128EEENS7_ILi64EEEEEELi64ENS_10bfloat16_tEfNS_4arch4Sm90ELb1ELb0ELb0ELb0ELb1ELb0ELb0ELb1ELb1ELb1ELb1ELb0EEENS1_21CollectiveEpilogueFwdINS6_IJSA_SC_SB_EEES9_SE_SG_Li384ELb0ELb1ELb1ELb0EEENS1_19SingleTileSchedulerILb0ELb1ELb1ELi192EEEEEEEEEvNT_6ParamsE)
        /*0128*/ 	.word	0x00000000


	//----- nvinfo : EIATTR_MIN_STACK_SIZE
	.align		4
.L_60:
        /*012c*/ 	.byte	0x04, 0x12
        /*012e*/ 	.short	(.L_62 - .L_61)
	.align		4
.L_61:
        /*0130*/ 	.word	index@(_ZN7cutlass13device_kernelIN5flash11enable_sm90INS1_16FlashAttnFwdSm90INS1_25CollectiveMainloopFwdSm90ILi2EN4cute5tupleIJNS5_1CILi1EEES8_S8_EEENS6_IJNS7_ILi192EEENS7_ILi128EEENS7_ILi64EEEEEELi64ENS_10bfloat16_tEfNS_4arch4Sm90ELb1ELb0ELb0ELb1ELb1ELb0ELb0ELb1ELb1ELb1ELb1ELb0EEENS1_21CollectiveEpilogueFwdINS6_IJSA_SC_SB_EEES9_SE_SG_Li384ELb1ELb1ELb1ELb0EEENS1_36VarlenDynamicPersistentTileSchedulerILi192ELi128ELi384ELi128ELb1ELb1ELb1ELb1ELb1ELb1EEEEEEEEEvNT_6ParamsE)
        /*0134*/ 	.word	0x00000000


	//----- nvinfo : EIATTR_MIN_STACK_SIZE
	.align		4
.L_62:
        /*0138*/ 	.byte	0x04, 0x12
        /*013a*/ 	.short	(.L_64 - .L_63)
	.align		4
.L_63:
        /*013c*/ 	.word	index@(_ZN7cutlass13device_kernelIN5flash11enable_sm90INS1_16FlashAttnFwdSm90INS1_25CollectiveMainloopFwdSm90ILi2EN4cute5tupleIJNS5_1CILi1EEES8_S8_EEENS6_IJNS7_ILi192EEENS7_ILi128EEENS7_ILi64EEEEEELi64ENS_10bfloat16_tEfNS_4arch4Sm90ELb1ELb0ELb0ELb1ELb1ELb1ELb0ELb1ELb1ELb1ELb1ELb0EEENS1_21CollectiveEpilogueFwdINS6_IJSA_SC_SB_EEES9_SE_SG_Li384ELb1ELb1ELb1ELb0EEENS1_36VarlenDynamicPersistentTileSchedulerILi192ELi128ELi384ELi128ELb1ELb1ELb1ELb1ELb1ELb1EEEEEEEEEvNT_6ParamsE)
        /*0140*/ 	.word	0x00000000
.L_64:


//--------------------- .nv.compat                --------------------------
	.section	.nv.compat,"",@"SHT_CUDA_COMPAT_INFO"
	.align	4
        /*0000*/ 	.byte	0x02, 0x09, 0x01, 0x00, 0x02, 0x02, 0x01, 0x00, 0x02, 0x05, 0x05, 0x00, 0x03, 0x07, 0x01, 0x01
        /*0010*/ 	.byte	0x02, 0x03, 0x00, 0x00, 0x02, 0x06, 0x01, 0x00, 0x04, 0x0b, 0x08, 0x00, 0x09, 0x00, 0x00, 0x00
        /*0020*/ 	.byte	0x00, 0x00, 0x00, 0x00


//--------------------- .nv.info._ZN7cutlass13device_kernelIN5flash11enable_sm90INS1_16FlashAttnFwdSm90INS1_25CollectiveMainloopFwdSm90ILi2EN4cute5tupleIJNS5_1CILi1EEES8_S8_EEENS6_IJNS7_ILi192EEENS7_ILi128EEENS7_ILi64EEEEEELi64ENS_10bfloat16_tEfNS_4arch4Sm90ELb0ELb0ELb0ELb0ELb1ELb0ELb0ELb1ELb1ELb1ELb1ELb0EEENS1_21CollectiveEpilogueFwdINS6_IJSA_SC_SB_EEES9_SE_SG_Li384ELb0ELb1ELb1ELb0EEENS1_19SingleTileSchedulerILb0ELb1ELb1ELi192EEEEEEEEEvNT_6ParamsE --------------------------
	.section	.nv.info._ZN7cutlass13device_kernelIN5flash11enable_sm90INS1_16FlashAttnFwdSm90INS1_25CollectiveMainloopFwdSm90ILi2EN4cute5tupleIJNS5_1CILi1EEES8_S8_EEENS6_IJNS7_ILi192EEENS7_ILi128EEENS7_ILi64EEEEEELi64ENS_10bfloat16_tEfNS_4arch4Sm90ELb0ELb0ELb0ELb0ELb1ELb0ELb0ELb1ELb1ELb1ELb1ELb0EEENS1_21CollectiveEpilogueFwdINS6_IJSA_SC_SB_EEES9_SE_SG_Li384ELb0ELb1ELb1ELb0EEENS1_19SingleTileSchedulerILb0ELb1ELb1ELi192EEEEEEEEEvNT_6ParamsE,"",@"SHT_CUDA_INFO"
	.sectionflags	@""
	.align	4


	//----- nvinfo : EIATTR_CUDA_API_VERSION
	.align		4
        /*0000*/ 	.byte	0x04, 0x37
        /*0002*/ 	.short	(.L_66 - .L_65)
.L_65:
        /*0004*/ 	.word	0x00000082


	//----- nvinfo : EIATTR_KPARAM_INFO
	.align		4
.L_66:
        /*0008*/ 	.byte	0x04, 0x17
        /*000a*/ 	.short	(.L_68 - .L_67)
.L_67:
        /*000c*/ 	.word	0x00000000
        /*0010*/ 	.short	0x0000
        /*0012*/ 	.short	0x0000
        /*0014*/ 	.byte	0x00, 0xf0, 0x01, 0x28


	//----- nvinfo : EIATTR_SPARSE_MMA_MASK
	.align		4
.L_68:
        /*0018*/ 	.byte	0x03, 0x50
        /*001a*/ 	.short	0x0000


	//----- nvinfo : EIATTR_MAXREG_COUNT
	.align		4
        /*001c*/ 	.byte	0x03, 0x1b
        /*001e*/ 	.short	0x0080


	//----- nvinfo : EIATTR_MERCURY_ISA_VERSION
	.align		4
        /*0020*/ 	.byte	0x03, 0x5f
        /*0022*/ 	.short	0x0101


	//----- nvinfo : EIATTR_VRC_CTA_INIT_COUNT
	.align		4
        /*0024*/ 	.byte	0x02, 0x4a
	.zero		1
	.zero		1


	//----- nvinfo : EIATTR_EXIT_INSTR_OFFSETS
	.align		4
        /*0028*/ 	.byte	0x04, 0x1c
        /*002a*/ 	.short	(.L_70 - .L_69)


	//   ....[0]....
.L_69:
        /*002c*/ 	.word	0x00000010


	//----- nvinfo : EIATTR_MAX_THREADS
	.align		4
.L_70:
        /*0030*/ 	.byte	0x04, 0x05
        /*0032*/ 	.short	(.L_72 - .L_71)
.L_71:
        /*0034*/ 	.word	0x00000200
        /*0038*/ 	.word	0x00000001
        /*003c*/ 	.word	0x00000001


	//----- nvinfo : EIATTR_CBANK_PARAM_SIZE
	.align		4
.L_72:
        /*0040*/ 	.byte	0x03, 0x19
        /*0042*/ 	.short	0x0a00


	//----- nvinfo : EIATTR_PARAM_CBANK
	.align		4
        /*0044*/ 	.byte	0x04, 0x0a
        /*0046*/ 	.short	(.L_74 - .L_73)
	.align		4
.L_73:
        /*0048*/ 	.word	index@(.nv.constant0._ZN7cutlass13device_kernelIN5flash11enable_sm90INS1_16FlashAttnFwdSm90INS1_25CollectiveMainloopFwdSm90ILi2EN4cute5tupleIJNS5_1CILi1EEES8_S8_EEENS6_IJNS7_ILi192EEENS7_ILi128EEENS7_ILi64EEEEEELi64ENS_10bfloat16_tEfNS_4arch4Sm90ELb0ELb0ELb0ELb0ELb1ELb0ELb0ELb1ELb1ELb1ELb1ELb0EEENS1_21CollectiveEpilogueFwdINS6_IJSA_SC_SB_EEES9_SE_SG_Li384ELb0ELb1ELb1ELb0EEENS1_19SingleTileSchedulerILb0ELb1ELb1ELi192EEEEEEEEEvNT_6ParamsE)
        /*004c*/ 	.short	0x0380
        /*004e*/ 	.short	0x0a00


	//----- nvinfo : EIATTR_SW_WAR
	.align		4
.L_74:
        /*0050*/ 	.byte	0x04, 0x36
        /*0052*/ 	.short	(.L_76 - .L_75)
.L_75:
        /*0054*/ 	.word	0x00000008
.L_76:


//--------------------- .nv.info._ZN7cutlass13device_kernelIN5flash11enable_sm90INS1_16FlashAttnFwdSm90INS1_25CollectiveMainloopFwdSm90ILi2EN4cute5tupleIJNS5_1CILi1EEES8_S8_EEENS6_IJNS7_ILi192EEENS7_ILi128EEENS7_ILi64EEEEEELi64ENS_10bfloat16_tEfNS_4arch4Sm90ELb0ELb0ELb0ELb1ELb1ELb0ELb0ELb1ELb1ELb1ELb1ELb0EEENS1_21CollectiveEpilogueFwdINS6_IJSA_SC_SB_EEES9_SE_SG_Li384ELb1ELb1ELb1ELb0EEENS1_36VarlenDynamicPersistentTileSchedulerILi192ELi128ELi384ELi128ELb1ELb1ELb1ELb0ELb1ELb1EEEEEEEEEvNT_6ParamsE --------------------------
	.section	.nv.info._ZN7cutlass13device_kernelIN5flash11enable_sm90INS1_16FlashAttnFwdSm90INS1_25CollectiveMainloopFwdSm90ILi2EN4cute5tupleIJNS5_1CILi1EEES8_S8_EEENS6_IJNS7_ILi192EEENS7_ILi128EEENS7_ILi64EEEEEELi64ENS_10bfloat16_tEfNS_4arch4Sm90ELb0ELb0ELb0ELb1ELb1ELb0ELb0ELb1ELb1ELb1ELb1ELb0EEENS1_21CollectiveEpilogueFwdINS6_IJSA_SC_SB_EEES9_SE_SG_Li384ELb1ELb1ELb1ELb0EEENS1_36VarlenDynamicPersistentTileSchedulerILi192ELi128ELi384ELi128ELb1ELb1ELb1ELb0ELb1ELb1EEEEEEEEEvNT_6ParamsE,"",@"SHT_CUDA_INFO"
	.sectionflags	@""
	.align	4


	//----- nvinfo : EIATTR_CUDA_API_VERSION
	.align		4
        /*0000*/ 	.byte	0x04, 0x37
        /*0002*/ 	.short	(.L_78 - .L_77)
.L_77:
        /*0004*/ 	.word	0x00000082


	//----- nvinfo : EIATTR_KPARAM_INFO
	.align		4
.L_78:
        /*0008*/ 	.byte	0x04, 0x17
        /*000a*/ 	.short	(.L_80 - .L_79)
.L_79:
        /*000c*/ 	.word	0x00000000
        /*0010*/ 	.short	0x0000
        /*0012*/ 	.short	0x0000
        /*0014*/ 	.byte	0x00, 0xf0, 0x01, 0x2a


	//----- nvinfo : EIATTR_SPARSE_MMA_MASK
	.align		4
.L_80:
        /*0018*/ 	.byte	0x03, 0x50
        /*001a*/ 	.short	0x0000


	//----- nvinfo : EIATTR_MAXREG_COUNT
	.align		4
        /*001c*/ 	.byte	0x03, 0x1b
        /*001e*/ 	.short	0x0080


	//----- nvinfo : EIATTR_MERCURY_ISA_VERSION
	.align		4
        /*0020*/ 	.byte	0x03, 0x5f
        /*0022*/ 	.short	0x0101


	//----- nvinfo : EIATTR_VRC_CTA_INIT_COUNT
	.align		4
        /*0024*/ 	.byte	0x02, 0x4a
	.zero		1
	.zero		1


	//----- nvinfo : EIATTR_EXIT_INSTR_OFFSETS
	.align		4
        /*0028*/ 	.byte	0x04, 0x1c
        /*002a*/ 	.short	(.L_82 - .L_81)


	//   ....[0]....
.L_81:
        /*002c*/ 	.word	0x00000010


	//----- nvinfo : EIATTR_MAX_THREADS
	.align		4
.L_82:
        /*0030*/ 	.byte	0x04, 0x05
        /*0032*/ 	.short	(.L_84 - .L_83)
.L_83:
        /*0034*/ 	.word	0x00000200
        /*0038*/ 	.word	0x00000001
        /*003c*/ 	.word	0x00000001


	//----- nvinfo : EIATTR_CBANK_PARAM_SIZE
	.align		4
.L_84:
        /*0040*/ 	.byte	0x03, 0x19
        /*0042*/ 	.short	0x0a80


	//----- nvinfo : EIATTR_PARAM_CBANK
	.align		4
        /*0044*/ 	.byte	0x04, 0x0a
        /*0046*/ 	.short	(.L_86 - .L_85)
	.align		4
.L_85:
        /*0048*/ 	.word	index@(.nv.constant0._ZN7cutlass13device_kernelIN5flash11enable_sm90INS1_16FlashAttnFwdSm90INS1_25CollectiveMainloopFwdSm90ILi2EN4cute5tupleIJNS5_1CILi1EEES8_S8_EEENS6_IJNS7_ILi192EEENS7_ILi128EEENS7_ILi64EEEEEELi64ENS_10bfloat16_tEfNS_4arch4Sm90ELb0ELb0ELb0ELb1ELb1ELb0ELb0ELb1ELb1ELb1ELb1ELb0EEENS1_21CollectiveEpilogueFwdINS6_IJSA_SC_SB_EEES9_SE_SG_Li384ELb1ELb1ELb1ELb0EEENS1_36VarlenDynamicPersistentTileSchedulerILi192ELi128ELi384ELi128ELb1ELb1ELb1ELb0ELb1ELb1EEEEEEEEEvNT_6ParamsE)
        /*004c*/ 	.short	0x0380
        /*004e*/ 	.short	0x0a80


	//----- nvinfo : EIATTR_SW_WAR
	.align		4
.L_86:
        /*0050*/ 	.byte	0x04, 0x36
        /*0052*/ 	.short	(.L_88 - .L_87)
.L_87:
        /*0054*/ 	.word	0x00000008
.L_88:


//--------------------- .nv.info._ZN7cutlass13device_kernelIN5flash11enable_sm90INS1_16FlashAttnFwdSm90INS1_25CollectiveMainloopFwdSm90ILi2EN4cute5tupleIJNS5_1CILi1EEES8_S8_EEENS6_IJNS7_ILi192EEENS7_ILi128EEENS7_ILi64EEEEEELi64ENS_10bfloat16_tEfNS_4arch4Sm90ELb0ELb0ELb0ELb1ELb1ELb1ELb0ELb1ELb1ELb1ELb1ELb0EEENS1_21CollectiveEpilogueFwdINS6_IJSA_SC_SB_EEES9_SE_SG_Li384ELb1ELb1ELb1ELb0EEENS1_36VarlenDynamicPersistentTileSchedulerILi192ELi128ELi384ELi128ELb1ELb1ELb1ELb0ELb1ELb1EEEEEEEEEvNT_6ParamsE --------------------------
	.section	.nv.info._ZN7cutlass13device_kernelIN5flash11enable_sm90INS1_16FlashAttnFwdSm90INS1_25CollectiveMainloopFwdSm90ILi2EN4cute5tupleIJNS5_1CILi1EEES8_S8_EEENS6_IJNS7_ILi192EEENS7_ILi128EEENS7_ILi64EEEEEELi64ENS_10bfloat16_tEfNS_4arch4Sm90ELb0ELb0ELb0ELb1ELb1ELb1ELb0ELb1ELb1ELb1ELb1ELb0EEENS1_21CollectiveEpilogueFwdINS6_IJSA_SC_SB_EEES9_SE_SG_Li384ELb1ELb1ELb1ELb0EEENS1_36VarlenDynamicPersistentTileSchedulerILi192ELi128ELi384ELi128ELb1ELb1ELb1ELb0ELb1ELb1EEEEEEEEEvNT_6ParamsE,"",@"SHT_CUDA_INFO"
	.sectionflags	@""
	.align	4


	//----- nvinfo : EIATTR_CUDA_API_VERSION
	.align		4
        /*0000*/ 	.byte	0x04, 0x37
        /*0002*/ 	.short	(.L_90 - .L_89)
.L_89:
        /*0004*/ 	.word	0x00000082


	//----- nvinfo : EIATTR_KPARAM_INFO
	.align		4
.L_90:
        /*0008*/ 	.byte	0x04, 0x17
        /*000a*/ 	.short	(.L_92 - .L_91)
.L_91:
        /*000c*/ 	.word	0x00000000
        /*0010*/ 	.short	0x0000
        /*0012*/ 	.short	0x0000
        /*0014*/ 	.byte	0x00, 0xf0, 0x01, 0x2a


	//----- nvinfo : EIATTR_SPARSE_MMA_MASK
	.align		4
.L_92:
        /*0018*/ 	.byte	0x03, 0x50
        /*001a*/ 	.short	0x0000


	//----- nvinfo : EIATTR_MAXREG_COUNT
	.align		4
        /*001c*/ 	.byte	0x03, 0x1b
        /*001e*/ 	.short	0x0080


	//----- nvinfo : EIATTR_MERCURY_ISA_VERSION
	.align		4
        /*0020*/ 	.byte	0x03, 0x5f
        /*0022*/ 	.short	0x0101


	//----- nvinfo : EIATTR_VRC_CTA_INIT_COUNT
	.align		4
        /*0024*/ 	.byte	0x02, 0x4a
	.zero		1
	.zero		1


	//----- nvinfo : EIATTR_EXIT_INSTR_OFFSETS
	.align		4
        /*0028*/ 	.byte	0x04, 0x1c
        /*002a*/ 	.short	(.L_94 - .L_93)


	//   ....[0]....
.L_93:
        /*002c*/ 	.word	0x00000010


	//----- nvinfo : EIATTR_MAX_THREADS
	.align		4
.L_94:
        /*0030*/ 	.byte	0x04, 0x05
        /*0032*/ 	.short	(.L_96 - .L_95)
.L_95:
        /*0034*/ 	.word	0x00000200
        /*0038*/ 	.word	0x00000001
        /*003c*/ 	.word	0x00000001


	//----- nvinfo : EIATTR_CBANK_PARAM_SIZE
	.align		4
.L_96:
        /*0040*/ 	.byte	0x03, 0x19
        /*0042*/ 	.short	0x0a80


	//----- nvinfo : EIATTR_PARAM_CBANK
	.align		4
        /*0044*/ 	.byte	0x04, 0x0a
        /*0046*/ 	.short	(.L_98 - .L_97)
	.align		4
.L_97:
        /*0048*/ 	.word	index@(.nv.constant0._ZN7cutlass13device_kernelIN5flash11enable_sm90INS1_16FlashAttnFwdSm90INS1_25CollectiveMainloopFwdSm90ILi2EN4cute5tupleIJNS5_1CILi1EEES8_S8_EEENS6_IJNS7_ILi192EEENS7_ILi128EEENS7_ILi64EEEEEELi64ENS_10bfloat16_tEfNS_4arch4Sm90ELb0ELb0ELb0ELb1ELb1ELb1ELb0ELb1ELb1ELb1ELb1ELb0EEENS1_21CollectiveEpilogueFwdINS6_IJSA_SC_SB_EEES9_SE_SG_Li384ELb1ELb1ELb1ELb0EEENS1_36VarlenDynamicPersistentTileSchedulerILi192ELi128ELi384ELi128ELb1ELb1ELb1ELb0ELb1ELb1EEEEEEEEEvNT_6ParamsE)
        /*004c*/ 	.short	0x0380
        /*004e*/ 	.short	0x0a80


	//----- nvinfo : EIATTR_SW_WAR
	.align		4
.L_98:
        /*0050*/ 	.byte	0x04, 0x36
        /*0052*/ 	.short	(.L_100 - .L_99)
.L_99:
        /*0054*/ 	.word	0x00000008
.L_100:


//--------------------- .nv.info._ZN7cutlass13device_kernelIN5flash11enable_sm90INS1_16FlashAttnFwdSm90INS1_25CollectiveMainloopFwdSm90ILi2EN4cute5tupleIJNS5_1CILi1EEES8_S8_EEENS6_IJNS7_ILi192EEENS7_ILi128EEENS7_ILi64EEEEEELi64ENS_10bfloat16_tEfNS_4arch4Sm90ELb0ELb1ELb0ELb0ELb1ELb0ELb0ELb1ELb1ELb1ELb1ELb0EEENS1_21CollectiveEpilogueFwdINS6_IJSA_SC_SB_EEES9_SE_SG_Li384ELb0ELb1ELb1ELb0EEENS1_19SingleTileSchedulerILb0ELb1ELb1ELi192EEEEEEEEEvNT_6ParamsE --------------------------
	.section	.nv.info._ZN7cutlass13device_kernelIN5flash11enable_sm90INS1_16FlashAttnFwdSm90INS1_25CollectiveMainloopFwdSm90ILi2EN4cute5tupleIJNS5_1CILi1EEES8_S8_EEENS6_IJNS7_ILi192EEENS7_ILi128EEENS7_ILi64EEEEEELi64ENS_10bfloat16_tEfNS_4arch4Sm90ELb0ELb1ELb0ELb0ELb1ELb0ELb0ELb1ELb1ELb1ELb1ELb0EEENS1_21CollectiveEpilogueFwdINS6_IJSA_SC_SB_EEES9_SE_SG_Li384ELb0ELb1ELb1ELb0EEENS1_19SingleTileSchedulerILb0ELb1ELb1ELi192EEEEEEEEEvNT_6ParamsE,"",@"SHT_CUDA_INFO"
	.sectionflags	@""
	.align	4


	//----- nvinfo : EIATTR_CUDA_API_VERSION
	.align		4
        /*0000*/ 	.byte	0x04, 0x37
        /*0002*/ 	.short	(.L_102 - .L_101)
.L_101:
        /*0004*/ 	.word	0x00000082


	//----- nvinfo : EIATTR_KPARAM_INFO
	.align		4
.L_102:
        /*0008*/ 	.byte	0x04, 0x17
        /*000a*/ 	.short	(.L_104 - .L_103)
.L_103:
        /*000c*/ 	.word	0x00000000
        /*0010*/ 	.short	0x0000
        /*0012*/ 	.short	0x0000
        /*0014*/ 	.byte	0x00, 0xf0, 0x01, 0x28


	//----- nvinfo : EIATTR_SPARSE_MMA_MASK
	.align		4
.L_104:
        /*0018*/ 	.byte	0x03, 0x50
        /*001a*/ 	.short	0x0000


	//----- nvinfo : EIATTR_MAXREG_COUNT
	.align		4
        /*001c*/ 	.byte	0x03, 0x1b
        /*001e*/ 	.short	0x0080


	//----- nvinfo : EIATTR_MERCURY_ISA_VERSION
	.align		4
        /*0020*/ 	.byte	0x03, 0x5f
        /*0022*/ 	.short	0x0101


	//----- nvinfo : EIATTR_VRC_CTA_INIT_COUNT
	.align		4
        /*0024*/ 	.byte	0x02, 0x4a
	.zero		1
	.zero		1


	//----- nvinfo : EIATTR_EXIT_INSTR_OFFSETS
	.align		4
        /*0028*/ 	.byte	0x04, 0x1c
        /*002a*/ 	.short	(.L_106 - .L_105)


	//   ....[0]....
.L_105:
        /*002c*/ 	.word	0x00000010


	//----- nvinfo : EIATTR_MAX_THREADS
	.align		4
.L_106:
        /*0030*/ 	.byte	0x04, 0x05
        /*0032*/ 	.short	(.L_108 - .L_107)
.L_107:
        /*0034*/ 	.word	0x00000200
        /*0038*/ 	.word	0x00000001
        /*003c*/ 	.word	0x00000001


	//----- nvinfo : EIATTR_CBANK_PARAM_SIZE
	.align		4
.L_108:
        /*0040*/ 	.byte	0x03, 0x19
        /*0042*/ 	.short	0x0a00


	//----- nvinfo : EIATTR_PARAM_CBANK
	.align		4
        /*0044*/ 	.byte	0x04, 0x0a
        /*0046*/ 	.short	(.L_110 - .L_109)
	.align		4
.L_109:
        /*0048*/ 	.word	index@(.nv.constant0._ZN7cutlass13device_kernelIN5flash11enable_sm90INS1_16FlashAttnFwdSm90INS1_25CollectiveMainloopFwdSm90ILi2EN4cute5tupleIJNS5_1CILi1EEES8_S8_EEENS6_IJNS7_ILi192EEENS7_ILi128EEENS7_ILi64EEEEEELi64ENS_10bfloat16_tEfNS_4arch4Sm90ELb0ELb1ELb0ELb0ELb1ELb0ELb0ELb1ELb1ELb1ELb1ELb0EEENS1_21CollectiveEpilogueFwdINS6_IJSA_SC_SB_EEES9_SE_SG_Li384ELb0ELb1ELb1ELb0EEENS1_19SingleTileSchedulerILb0ELb1ELb1ELi192EEEEEEEEEvNT_6ParamsE)
        /*004c*/ 	.short	0x0380
        /*004e*/ 	.short	0x0a00


	//----- nvinfo : EIATTR_SW_WAR
	.align		4
.L_110:
        /*0050*/ 	.byte	0x04, 0x36
        /*0052*/ 	.short	(.L_112 - .L_111)
.L_111:
        /*0054*/ 	.word	0x00000008
.L_112:


//--------------------- .nv.info._ZN7cutlass13device_kernelIN5flash11enable_sm90INS1_16FlashAttnFwdSm90INS1_25CollectiveMainloopFwdSm90ILi2EN4cute5tupleIJNS5_1CILi1EEES8_S8_EEENS6_IJNS7_ILi192EEENS7_ILi128EEENS7_ILi64EEEEEELi64ENS_10bfloat16_tEfNS_4arch4Sm90ELb0ELb1ELb0ELb1ELb1ELb0ELb0ELb1ELb1ELb1ELb1ELb0EEENS1_21CollectiveEpilogueFwdINS6_IJSA_SC_SB_EEES9_SE_SG_Li384ELb1ELb1ELb1ELb0EEENS1_36VarlenDynamicPersistentTileSchedulerILi192ELi128ELi384ELi128ELb1ELb1ELb1ELb1ELb0ELb1EEEEEEEEEvNT_6ParamsE --------------------------
	.section	.nv.info._ZN7cutlass13device_kernelIN5flash11enable_sm90INS1_16FlashAttnFwdSm90INS1_25CollectiveMainloopFwdSm90ILi2EN4cute5tupleIJNS5_1CILi1EEES8_S8_EEENS6_IJNS7_ILi192EEENS7_ILi128EEENS7_ILi64EEEEEELi64ENS_10bfloat16_tEfNS_4arch4Sm90ELb0ELb1ELb0ELb1ELb1ELb0ELb0ELb1ELb1ELb1ELb1ELb0EEENS1_21CollectiveEpilogueFwdINS6_IJSA_SC_SB_EEES9_SE_SG_Li384ELb1ELb1ELb1ELb0EEENS1_36VarlenDynamicPersistentTileSchedulerILi192ELi128ELi384ELi128ELb1ELb1ELb1ELb1ELb0ELb1EEEEEEEEEvNT_6ParamsE,"",@"SHT_CUDA_INFO"
	.sectionflags	@""
	.align	4


	//----- nvinfo : EIATTR_CUDA_API_VERSION
	.align		4
        /*0000*/ 	.byte	0x04, 0x37
        /*0002*/ 	.short	(.L_114 - .L_113)
.L_113:
        /*0004*/ 	.word	0x00000082


	//----- nvinfo : EIATTR_KPARAM_INFO
	.align		4
.L_114:
        /*0008*/ 	.byte	0x04, 0x17
        /*000a*/ 	.short	(.L_116 - .L_115)
.L_115:
        /*000c*/ 	.word	0x00000000
        /*0010*/ 	.short	0x0000
        /*0012*/ 	.short	0x0000
        /*0014*/ 	.byte	0x00, 0xf0, 0x01, 0x2a


	//----- nvinfo : EIATTR_SPARSE_MMA_MASK
	.align		4
.L_116:
        /*0018*/ 	.byte	0x03, 0x50
        /*001a*/ 	.short	0x0000


	//----- nvinfo : EIATTR_MAXREG_COUNT
	.align		4
        /*001c*/ 	.byte	0x03, 0x1b
        /*001e*/ 	.short	0x0080


	//----- nvinfo : EIATTR_MERCURY_ISA_VERSION
	.align		4
        /*0020*/ 	.byte	0x03, 0x5f
        /*0022*/ 	.short	0x0101


	//----- nvinfo : EIATTR_VRC_CTA_INIT_COUNT
	.align		4
        /*0024*/ 	.byte	0x02, 0x4a
	.zero		1
	.zero		1


	//----- nvinfo : EIATTR_EXIT_INSTR_OFFSETS
	.align		4
        /*0028*/ 	.byte	0x04, 0x1c
        /*002a*/ 	.short	(.L_118 - .L_117)


	//   ....[0]....
.L_117:
        /*002c*/ 	.word	0x00000010


	//----- nvinfo : EIATTR_MAX_THREADS
	.align		4
.L_118:
        /*0030*/ 	.byte	0x04, 0x05
        /*0032*/ 	.short	(.L_120 - .L_119)
.L_119:
        /*0034*/ 	.word	0x00000200
        /*0038*/ 	.word	0x00000001
        /*003c*/ 	.word	0x00000001


	//----- nvinfo : EIATTR_CBANK_PARAM_SIZE
	.align		4
.L_120:
        /*0040*/ 	.byte	0x03, 0x19
        /*0042*/ 	.short	0x0a80


	//----- nvinfo : EIATTR_PARAM_CBANK
	.align		4
        /*0044*/ 	.byte	0x04, 0x0a
        /*0046*/ 	.short	(.L_122 - .L_121)
	.align		4
.L_121:
        /*0048*/ 	.word	index@(.nv.constant0._ZN7cutlass13device_kernelIN5flash11enable_sm90INS1_16FlashAttnFwdSm90INS1_25CollectiveMainloopFwdSm90ILi2EN4cute5tupleIJNS5_1CILi1EEES8_S8_EEENS6_IJNS7_ILi192EEENS7_ILi128EEENS7_ILi64EEEEEELi64ENS_10bfloat16_tEfNS_4arch4Sm90ELb0ELb1ELb0ELb1ELb1ELb0ELb0ELb1ELb1ELb1ELb1ELb0EEENS1_21CollectiveEpilogueFwdINS6_IJSA_SC_SB_EEES9_SE_SG_Li384ELb1ELb1ELb1ELb0EEENS1_36VarlenDynamicPersistentTileSchedulerILi192ELi128ELi384ELi128ELb1ELb1ELb1ELb1ELb0ELb1EEEEEEEEEvNT_6ParamsE)
        /*004c*/ 	.short	0x0380
        /*004e*/ 	.short	0x0a80


	//----- nvinfo : EIATTR_SW_WAR
	.align		4
.L_122:
        /*0050*/ 	.byte	0x04, 0x36
        /*0052*/ 	.short	(.L_124 - .L_123)
.L_123:
        /*0054*/ 	.word	0x00000008
.L_124:


//--------------------- .nv.info._ZN7cutlass13device_kernelIN5flash11enable_sm90INS1_16FlashAttnFwdSm90INS1_25CollectiveMainloopFwdSm90ILi2EN4cute5tupleIJNS5_1CILi1EEES8_S8_EEENS6_IJNS7_ILi192EEENS7_ILi128EEENS7_ILi64EEEEEELi64ENS_10bfloat16_tEfNS_4arch4Sm90ELb0ELb1ELb0ELb1ELb1ELb1ELb0ELb1ELb1ELb1ELb1ELb0EEENS1_21CollectiveEpilogueFwdINS6_IJSA_SC_SB_EEES9_SE_SG_Li384ELb1ELb1ELb1ELb0EEENS1_36VarlenDynamicPersistentTileSchedulerILi192ELi128ELi384ELi128ELb1ELb1ELb1ELb1ELb0ELb1EEEEEEEEEvNT_6ParamsE --------------------------
	.section	.nv.info._ZN7cutlass13device_kernelIN5flash11enable_sm90INS1_16FlashAttnFwdSm90INS1_25CollectiveMainloopFwdSm90ILi2EN4cute5tupleIJNS5_1CILi1EEES8_S8_EEENS6_IJNS7_ILi192EEENS7_ILi128EEENS7_ILi64EEEEEELi64ENS_10bfloat16_tEfNS_4arch4Sm90ELb0ELb1ELb0ELb1ELb1ELb1ELb0ELb1ELb1ELb1ELb1ELb0EEENS1_21CollectiveEpilogueFwdINS6_IJSA_SC_SB_EEES9_SE_SG_Li384ELb1ELb1ELb1ELb0EEENS1_36VarlenDynamicPersistentTileSchedulerILi192ELi128ELi384ELi128ELb1ELb1ELb1ELb1ELb0ELb1EEEEEEEEEvNT_6ParamsE,"",@"SHT_CUDA_INFO"
	.sectionflags	@""
	.align	4


	//----- nvinfo : EIATTR_CUDA_API_VERSION
	.align		4
        /*0000*/ 	.byte	0x04, 0x37
        /*0002*/ 	.short	(.L_126 - .L_125)
.L_125:
        /*0004*/ 	.word	0x00000082


	//----- nvinfo : EIATTR_KPARAM_INFO
	.align		4
.L_126:
        /*0008*/ 	.byte	0x04, 0x17
        /*000a*/ 	.short	(.L_128 - .L_127)
.L_127:
        /*000c*/ 	.word	0x00000000
        /*0010*/ 	.short	0x0000
        /*0012*/ 	.short	0x0000
        /*0014*/ 	.byte	0x00, 0xf0, 0x01, 0x2a


	//----- nvinfo : EIATTR_SPARSE_MMA_MASK
	.align		4
.L_128:
        /*0018*/ 	.byte	0x03, 0x50
        /*001a*/ 	.short	0x0000


	//----- nvinfo : EIATTR_MAXREG_COUNT
	.align		4
        /*001c*/ 	.byte	0x03, 0x1b
        /*001e*/ 	.short	0x0080


	//----- nvinfo : EIATTR_MERCURY_ISA_VERSION
	.align		4
        /*0020*/ 	.byte	0x03, 0x5f
        /*0022*/ 	.short	0x0101


	//----- nvinfo : EIATTR_VRC_CTA_INIT_COUNT
	.align		4
        /*0024*/ 	.byte	0x02, 0x4a
	.zero		1
	.zero		1


	//----- nvinfo : EIATTR_EXIT_INSTR_OFFSETS
	.align		4
        /*0028*/ 	.byte	0x04, 0x1c
        /*002a*/ 	.short	(.L_130 - .L_129)


	//   ....[0]....
.L_129:
        /*002c*/ 	.word	0x00000010


	//----- nvinfo : EIATTR_MAX_THREADS
	.align		4
.L_130:
        /*0030*/ 	.byte	0x04, 0x05
        /*0032*/ 	.short	(.L_132 - .L_131)
.L_131:
        /*0034*/ 	.word	0x00000200
        /*0038*/ 	.word	0x00000001
        /*003c*/ 	.word	0x00000001


	//----- nvinfo : EIATTR_CBANK_PARAM_SIZE
	.align		4
.L_132:
        /*0040*/ 	.byte	0x03, 0x19
        /*0042*/ 	.short	0x0a80


	//----- nvinfo : EIATTR_PARAM_CBANK
	.align		4
        /*0044*/ 	.byte	0x04, 0x0a
        /*0046*/ 	.short	(.L_134 - .L_133)
	.align		4
.L_133:
        /*0048*/ 	.word	index@(.nv.constant0._ZN7cutlass13device_kernelIN5flash11enable_sm90INS1_16FlashAttnFwdSm90INS1_25CollectiveMainloopFwdSm90ILi2EN4cute5tupleIJNS5_1CILi1EEES8_S8_EEENS6_IJNS7_ILi192EEENS7_ILi128EEENS7_ILi64EEEEEELi64ENS_10bfloat16_tEfNS_4arch4Sm90ELb0ELb1ELb0ELb1ELb1ELb1ELb0ELb1ELb1ELb1ELb1ELb0EEENS1_21CollectiveEpilogueFwdINS6_IJSA_SC_SB_EEES9_SE_SG_Li384ELb1ELb1ELb1ELb0EEENS1_36VarlenDynamicPersistentTileSchedulerILi192ELi128ELi384ELi128ELb1ELb1ELb1ELb1ELb0ELb1EEEEEEEEEvNT_6ParamsE)
        /*004c*/ 	.short	0x0380
        /*004e*/ 	.short	0x0a80


	//----- nvinfo : EIATTR_SW_WAR
	.align		4
.L_134:
        /*0050*/ 	.byte	0x04, 0x36
        /*0052*/ 	.short	(.L_136 - .L_135)
.L_135:
        /*0054*/ 	.word	0x00000008
.L_136:


//--------------------- .nv.info._ZN7cutlass13device_kernelIN5flash11enable_sm90INS1_16FlashAttnFwdSm90INS1_25CollectiveMainloopFwdSm90ILi2EN4cute5tupleIJNS5_1CILi1EEES8_S8_EEENS6_IJNS7_ILi192EEENS7_ILi128EEENS7_ILi64EEEEEELi64ENS_10bfloat16_tEfNS_4arch4Sm90ELb1ELb0ELb0ELb0ELb1ELb0ELb0ELb1ELb1ELb1ELb1ELb0EEENS1_21CollectiveEpilogueFwdINS6_IJSA_SC_SB_EEES9_SE_SG_Li384ELb0ELb1ELb1ELb0EEENS1_19SingleTileSchedulerILb0ELb1ELb1ELi192EEEEEEEEEvNT_6ParamsE --------------------------
	.section	.nv.info._ZN7cutlass13device_kernelIN5flash11enable_sm90INS1_16FlashAttnFwdSm90INS1_25CollectiveMainloopFwdSm90ILi2EN4cute5tupleIJNS5_1CILi1EEES8_S8_EEENS6_IJNS7_ILi192EEENS7_ILi128EEENS7_ILi64EEEEEELi64ENS_10bfloat16_tEfNS_4arch4Sm90ELb1ELb0ELb0ELb0ELb1ELb0ELb0ELb1ELb1ELb1ELb1ELb0EEENS1_21CollectiveEpilogueFwdINS6_IJSA_SC_SB_EEES9_SE_SG_Li384ELb0ELb1ELb1ELb0EEENS1_19SingleTileSchedulerILb0ELb1ELb1ELi192EEEEEEEEEvNT_6ParamsE,"",@"SHT_CUDA_INFO"
	.sectionflags	@""
	.align	4


	//----- nvinfo : EIATTR_CUDA_API_VERSION
	.align		4
        /*0000*/ 	.byte	0x04, 0x37
        /*0002*/ 	.short	(.L_138 - .L_137)
.L_137:
        /*0004*/ 	.word	0x00000082


	//----- nvinfo : EIATTR_KPARAM_INFO
	.align		4
.L_138:
        /*0008*/ 	.byte	0x04, 0x17
        /*000a*/ 	.short	(.L_140 - .L_139)
.L_139:
        /*000c*/ 	.word	0x00000000
        /*0010*/ 	.short	0x0000
        /*0012*/ 	.short	0x0000
        /*0014*/ 	.byte	0x00, 0xf0, 0x01, 0x28


	//----- nvinfo : EIATTR_SPARSE_MMA_MASK
	.align		4
.L_140:
        /*0018*/ 	.byte	0x03, 0x50
        /*001a*/ 	.short	0x0000


	//----- nvinfo : EIATTR_MAXREG_COUNT
	.align		4
        /*001c*/ 	.byte	0x03, 0x1b
        /*001e*/ 	.short	0x0080


	//----- nvinfo : EIATTR_MERCURY_ISA_VERSION
	.align		4
        /*0020*/ 	.byte	0x03, 0x5f
        /*0022*/ 	.short	0x0101


	//----- nvinfo : EIATTR_VRC_CTA_INIT_COUNT
	.align		4
        /*0024*/ 	.byte	0x02, 0x4a
	.zero		1
	.zero		1


	//----- nvinfo : EIATTR_EXIT_INSTR_OFFSETS
	.align		4
        /*0028*/ 	.byte	0x04, 0x1c
        /*002a*/ 	.short	(.L_142 - .L_141)


	//   ....[0]....
.L_141:
        /*002c*/ 	.word	0x00000010


	//----- nvinfo : EIATTR_MAX_THREADS
	.align		4
.L_142:
        /*0030*/ 	.byte	0x04, 0x05
        /*0032*/ 	.short	(.L_144 - .L_143)
.L_143:
        /*0034*/ 	.word	0x00000200
        /*0038*/ 	.word	0x00000001
        /*003c*/ 	.word	0x00000001


	//----- nvinfo : EIATTR_CBANK_PARAM_SIZE
	.align		4
.L_144:
        /*0040*/ 	.byte	0x03, 0x19
        /*0042*/ 	.short	0x0a00


	//----- nvinfo : EIATTR_PARAM_CBANK
	.align		4
        /*0044*/ 	.byte	0x04, 0x0a
        /*0046*/ 	.short	(.L_146 - .L_145)
	.align		4
.L_145:
        /*0048*/ 	.word	index@(.nv.constant0._ZN7cutlass13device_kernelIN5flash11enable_sm90INS1_16FlashAttnFwdSm90INS1_25CollectiveMainloopFwdSm90ILi2EN4cute5tupleIJNS5_1CILi1EEES8_S8_EEENS6_IJNS7_ILi192EEENS7_ILi128EEENS7_ILi64EEEEEELi64ENS_10bfloat16_tEfNS_4arch4Sm90ELb1ELb0ELb0ELb0ELb1ELb0ELb0ELb1ELb1ELb1ELb1ELb0EEENS1_21CollectiveEpilogueFwdINS6_IJSA_SC_SB_EEES9_SE_SG_Li384ELb0ELb1ELb1ELb0EEENS1_19SingleTileSchedulerILb0ELb1ELb1ELi192EEEEEEEEEvNT_6ParamsE)
        /*004c*/ 	.short	0x0380
        /*004e*/ 	.short	0x0a00


	//----- nvinfo : EIATTR_SW_WAR
	.align		4
.L_146:
        /*0050*/ 	.byte	0x04, 0x36
        /*0052*/ 	.short	(.L_148 - .L_147)
.L_147:
        /*0054*/ 	.word	0x00000008
.L_148:


//--------------------- .nv.info._ZN7cutlass13device_kernelIN5flash11enable_sm90INS1_16FlashAttnFwdSm90INS1_25CollectiveMainloopFwdSm90ILi2EN4cute5tupleIJNS5_1CILi1EEES8_S8_EEENS6_IJNS7_ILi192EEENS7_ILi128EEENS7_ILi64EEEEEELi64ENS_10bfloat16_tEfNS_4arch4Sm90ELb1ELb0ELb0ELb1ELb1ELb0ELb0ELb1ELb1ELb1ELb1ELb0EEENS1_21CollectiveEpilogueFwdINS6_IJSA_SC_SB_EEES9_SE_SG_Li384ELb1ELb1ELb1ELb0EEENS1_36VarlenDynamicPersistentTileSchedulerILi192ELi128ELi384ELi128ELb1ELb1ELb1ELb1ELb1ELb1EEEEEEEEEvNT_6ParamsE --------------------------
	.section	.nv.info._ZN7cutlass13device_kernelIN5flash11enable_sm90INS1_16FlashAttnFwdSm90INS1_25CollectiveMainloopFwdSm90ILi2EN4cute5tupleIJNS5_1CILi1EEES8_S8_EEENS6_IJNS7_ILi192EEENS7_ILi128EEENS7_ILi64EEEEEELi64ENS_10bfloat16_tEfNS_4arch4Sm90ELb1ELb0ELb0ELb1ELb1ELb0ELb0ELb1ELb1ELb1ELb1ELb0EEENS1_21CollectiveEpilogueFwdINS6_IJSA_SC_SB_EEES9_SE_SG_Li384ELb1ELb1ELb1ELb0EEENS1_36VarlenDynamicPersistentTileSchedulerILi192ELi128ELi384ELi128ELb1ELb1ELb1ELb1ELb1ELb1EEEEEEEEEvNT_6ParamsE,"",@"SHT_CUDA_INFO"
	.sectionflags	@""
	.align	4


	//----- nvinfo : EIATTR_CUDA_API_VERSION
	.align		4
        /*0000*/ 	.byte	0x04, 0x37
        /*0002*/ 	.short	(.L_150 - .L_149)
.L_149:
        /*0004*/ 	.word	0x00000082


	//----- nvinfo : EIATTR_KPARAM_INFO
	.align		4
.L_150:
        /*0008*/ 	.byte	0x04, 0x17
        /*000a*/ 	.short	(.L_152 - .L_151)
.L_151:
        /*000c*/ 	.word	0x00000000
        /*0010*/ 	.short	0x0000
        /*0012*/ 	.short	0x0000
        /*0014*/ 	.byte	0x00, 0xf0, 0x01, 0x2a


	//----- nvinfo : EIATTR_SPARSE_MMA_MASK
	.align		4
.L_152:
        /*0018*/ 	.byte	0x03, 0x50
        /*001a*/ 	.short	0x0000


	//----- nvinfo : EIATTR_MAXREG_COUNT
	.align		4
        /*001c*/ 	.byte	0x03, 0x1b
        /*001e*/ 	.short	0x0080


	//----- nvinfo : EIATTR_MERCURY_ISA_VERSION
	.align		4
        /*0020*/ 	.byte	0x03, 0x5f
        /*0022*/ 	.short	0x0101


	//----- nvinfo : EIATTR_VRC_CTA_INIT_COUNT
	.align		4
        /*0024*/ 	.byte	0x02, 0x4a
	.zero		1
	.zero		1


	//----- nvinfo : EIATTR_EXIT_INSTR_OFFSETS
	.align		4
        /*0028*/ 	.byte	0x04, 0x1c
        /*002a*/ 	.short	(.L_154 - .L_153)


	//   ....[0]....
.L_153:
        /*002c*/ 	.word	0x00000010


	//----- nvinfo : EIATTR_MAX_THREADS
	.align		4
.L_154:
        /*0030*/ 	.byte	0x04, 0x05
        /*0032*/ 	.short	(.L_156 - .L_155)
.L_155:
        /*0034*/ 	.word	0x00000200
        /*0038*/ 	.word	0x00000001
        /*003c*/ 	.word	0x00000001


	//----- nvinfo : EIATTR_CBANK_PARAM_SIZE
	.align		4
.L_156:
        /*0040*/ 	.byte	0x03, 0x19
        /*0042*/ 	.short	0x0a80


	//----- nvinfo : EIATTR_PARAM_CBANK
	.align		4
        /*0044*/ 	.byte	0x04, 0x0a
        /*0046*/ 	.short	(.L_158 - .L_157)
	.align		4
.L_157:
        /*0048*/ 	.word	index@(.nv.constant0._ZN7cutlass13device_kernelIN5flash11enable_sm90INS1_16FlashAttnFwdSm90INS1_25CollectiveMainloopFwdSm90ILi2EN4cute5tupleIJNS5_1CILi1EEES8_S8_EEENS6_IJNS7_ILi192EEENS7_ILi128EEENS7_ILi64EEEEEELi64ENS_10bfloat16_tEfNS_4arch4Sm90ELb1ELb0ELb0ELb1ELb1ELb0ELb0ELb1ELb1ELb1ELb1ELb0EEENS1_21CollectiveEpilogueFwdINS6_IJSA_SC_SB_EEES9_SE_SG_Li384ELb1ELb1ELb1ELb0EEENS1_36VarlenDynamicPersistentTileSchedulerILi192ELi128ELi384ELi128ELb1ELb1ELb1ELb1ELb1ELb1EEEEEEEEEvNT_6ParamsE)
        /*004c*/ 	.short	0x0380
        /*004e*/ 	.short	0x0a80


	//----- nvinfo : EIATTR_SW_WAR
	.align		4
.L_158:
        /*0050*/ 	.byte	0x04, 0x36
        /*0052*/ 	.short	(.L_160 - .L_159)
.L_159:
        /*0054*/ 	.word	0x00000008
.L_160:


//--------------------- .nv.info._ZN7cutlass13device_kernelIN5flash11enable_sm90INS1_16FlashAttnFwdSm90INS1_25CollectiveMainloopFwdSm90ILi2EN4cute5tupleIJNS5_1CILi1EEES8_S8_EEENS6_IJNS7_ILi192EEENS7_ILi128EEENS7_ILi64EEEEEELi64ENS_10bfloat16_tEfNS_4arch4Sm90ELb1ELb0ELb0ELb1ELb1ELb1ELb0ELb1ELb1ELb1ELb1ELb0EEENS1_21CollectiveEpilogueFwdINS6_IJSA_SC_SB_EEES9_SE_SG_Li384ELb1ELb1ELb1ELb0EEENS1_36VarlenDynamicPersistentTileSchedulerILi192ELi128ELi384ELi128ELb1ELb1ELb1ELb1ELb1ELb1EEEEEEEEEvNT_6ParamsE --------------------------
	.section	.nv.info._ZN7cutlass13device_kernelIN5flash11enable_sm90INS1_16FlashAttnFwdSm90INS1_25CollectiveMainloopFwdSm90ILi2EN4cute5tupleIJNS5_1CILi1EEES8_S8_EEENS6_IJNS7_ILi192EEENS7_ILi128EEENS7_ILi64EEEEEELi64ENS_10bfloat16_tEfNS_4arch4Sm90ELb1ELb0ELb0ELb1ELb1ELb1ELb0ELb1ELb1ELb1ELb1ELb0EEENS1_21CollectiveEpilogueFwdINS6_IJSA_SC_SB_EEES9_SE_SG_Li384ELb1ELb1ELb1ELb0EEENS1_36VarlenDynamicPersistentTileSchedulerILi192ELi128ELi384ELi128ELb1ELb1ELb1ELb1ELb1ELb1EEEEEEEEEvNT_6ParamsE,"",@"SHT_CUDA_INFO"
	.sectionflags	@""
	.align	4


	//----- nvinfo : EIATTR_CUDA_API_VERSION
	.align		4
        /*0000*/ 	.byte	0x04, 0x37
        /*0002*/ 	.short	(.L_162 - .L_161)
.L_161:
        /*0004*/ 	.word	0x00000082


	//----- nvinfo : EIATTR_KPARAM_INFO
	.align		4
.L_162:
        /*0008*/ 	.byte	0x04, 0x17
        /*000a*/ 	.short	(.L_164 - .L_163)
.L_163:
        /*000c*/ 	.word	0x00000000
        /*0010*/ 	.short	0x0000
        /*0012*/ 	.short	0x0000
        /*0014*/ 	.byte	0x00, 0xf0, 0x01, 0x2a


	//----- nvinfo : EIATTR_SPARSE_MMA_MASK
	.align		4
.L_164:
        /*0018*/ 	.byte	0x03, 0x50
        /*001a*/ 	.short	0x0000


	//----- nvinfo : EIATTR_MAXREG_COUNT
	.align		4
        /*001c*/ 	.byte	0x03, 0x1b
        /*001e*/ 	.short	0x0080


	//----- nvinfo : EIATTR_MERCURY_ISA_VERSION
	.align		4
        /*0020*/ 	.byte	0x03, 0x5f
        /*0022*/ 	.short	0x0101


	//----- nvinfo : EIATTR_VRC_CTA_INIT_COUNT
	.align		4
        /*0024*/ 	.byte	0x02, 0x4a
	.zero		1
	.zero		1


	//----- nvinfo : EIATTR_EXIT_INSTR_OFFSETS
	.align		4
        /*0028*/ 	.byte	0x04, 0x1c
        /*002a*/ 	.short	(.L_166 - .L_165)


	//   ....[0]....
.L_165:
        /*002c*/ 	.word	0x00000010


	//----- nvinfo : EIATTR_MAX_THREADS
	.align		4
.L_166:
        /*0030*/ 	.byte	0x04, 0x05
        /*0032*/ 	.short	(.L_168 - .L_167)
.L_167:
        /*0034*/ 	.word	0x00000200
        /*0038*/ 	.word	0x00000001
        /*003c*/ 	.word	0x00000001


	//----- nvinfo : EIATTR_CBANK_PARAM_SIZE
	.align		4
.L_168:
        /*0040*/ 	.byte	0x03, 0x19
        /*0042*/ 	.short	0x0a80


	//----- nvinfo : EIATTR_PARAM_CBANK
	.align		4
        /*0044*/ 	.byte	0x04, 0x0a
        /*0046*/ 	.short	(.L_170 - .L_169)
	.align		4
.L_169:
        /*0048*/ 	.word	index@(.nv.constant0._ZN7cutlass13device_kernelIN5flash11enable_sm90INS1_16FlashAttnFwdSm90INS1_25CollectiveMainloopFwdSm90ILi2EN4cute5tupleIJNS5_1CILi1EEES8_S8_EEENS6_IJNS7_ILi192EEENS7_ILi128EEENS7_ILi64EEEEEELi64ENS_10bfloat16_tEfNS_4arch4Sm90ELb1ELb0ELb0ELb1ELb1ELb1ELb0ELb1ELb1ELb1ELb1ELb0EEENS1_21CollectiveEpilogueFwdINS6_IJSA_SC_SB_EEES9_SE_SG_Li384ELb1ELb1ELb1ELb0EEENS1_36VarlenDynamicPersistentTileSchedulerILi192ELi128ELi384ELi128ELb1ELb1ELb1ELb1ELb1ELb1EEEEEEEEEvNT_6ParamsE)
        /*004c*/ 	.short	0x0380
        /*004e*/ 	.short	0x0a80


	//----- nvinfo : EIATTR_SW_WAR
	.align		4
.L_170:
        /*0050*/ 	.byte	0x04, 0x36
        /*0052*/ 	.short	(.L_172 - .L_171)
.L_171:
        /*0054*/ 	.word	0x00000008
.L_172:


//--------------------- .nv.callgraph             --------------------------
	.section	.nv.callgraph,"",@"SHT_CUDA_CALLGRAPH"
	.align	4
	.sectionentsize	8
	.align		4
        /*0000*/ 	.word	0x00000000
	.align		4
        /*0004*/ 	.word	0xffffffff
	.align		4
        /*0008*/ 	.word	0x00000000
	.align		4
        /*000c*/ 	.word	0xfffffffe
	.align		4
        /*0010*/ 	.word	0x00000000
	.align		4
        /*0014*/ 	.word	0xfffffffd
	.align		4
        /*0018*/ 	.word	0x00000000
	.align		4
        /*001c*/ 	.word	0xfffffffc


//--------------------- .nv.constant4             --------------------------
	.section	.nv.constant4,"a",@progbits
	.align	8
	.align		8
.nv.constant4:
        /*0000*/ 	.dword	_ZN77_INTERNAL_fecbdeca_41_flash_fwd_hdim64_bf16_paged_split_sm90_cu_49158569_36894cuda3std3__45__cpo5beginE
	.align		8
        /*0008*/ 	.dword	_ZN77_INTERNAL_fecbdeca_41_flash_fwd_hdim64_bf16_paged_split_sm90_cu_49158569_36894cuda3std3__45__cpo3endE
	.align		8
        /*0010*/ 	.dword	_ZN77_INTERNAL_fecbdeca_41_flash_fwd_hdim64_bf16_paged_split_sm90_cu_49158569_36894cuda3std3__45__cpo6cbeginE
	.align		8
        /*0018*/ 	.dword	_ZN77_INTERNAL_fecbdeca_41_flash_fwd_hdim64_bf16_paged_split_sm90_cu_49158569_36894cuda3std3__45__cpo4cendE
	.align		8
        /*0020*/ 	.dword	_ZN77_INTERNAL_fecbdeca_41_flash_fwd_hdim64_bf16_paged_split_sm90_cu_49158569_36894cuda3std3__479_GLOBAL__N__fecbdeca_41_flash_fwd_hdim64_bf16_paged_split_sm90_cu_49158569_36896ignoreE
	.align		8
        /*0028*/ 	.dword	_ZN77_INTERNAL_fecbdeca_41_flash_fwd_hdim64_bf16_paged_split_sm90_cu_49158569_36894cuda3std3__419piecewise_constructE
	.align		8
        /*0030*/ 	.dword	_ZN77_INTERNAL_fecbdeca_41_flash_fwd_hdim64_bf16_paged_split_sm90_cu_49158569_36894cuda3std3__48in_placeE
	.align		8
        /*0038*/ 	.dword	_ZN77_INTERNAL_fecbdeca_41_flash_fwd_hdim64_bf16_paged_split_sm90_cu_49158569_36894cuda3std6ranges3__45__cpo4swapE
	.align		8
        /*0040*/ 	.dword	_ZN77_INTERNAL_fecbdeca_41_flash_fwd_hdim64_bf16_paged_split_sm90_cu_49158569_36894cuda3std6ranges3__45__cpo9iter_moveE
	.align		8
        /*0048*/ 	.dword	_ZN77_INTERNAL_fecbdeca_41_flash_fwd_hdim64_bf16_paged_split_sm90_cu_49158569_36894cute7productE
	.align		8
        /*0050*/ 	.dword	_ZN77_INTERNAL_fecbdeca_41_flash_fwd_hdim64_bf16_paged_split_sm90_cu_49158569_36894cute1_E


//--------------------- .text._ZN7cutlass13device_kernelIN5flash11enable_sm90INS1_16FlashAttnFwdSm90INS1_25CollectiveMainloopFwdSm90ILi2EN4cute5tupleIJNS5_1CILi1EEES8_S8_EEENS6_IJNS7_ILi192EEENS7_ILi128EEENS7_ILi64EEEEEELi64ENS_10bfloat16_tEfNS_4arch4Sm90ELb0ELb0ELb0ELb0ELb1ELb0ELb0ELb1ELb1ELb1ELb1ELb0EEENS1_21CollectiveEpilogueFwdINS6_IJSA_SC_SB_EEES9_SE_SG_Li384ELb0ELb1ELb1ELb0EEENS1_19SingleTileSchedulerILb0ELb1ELb1ELi192EEEEEEEEEvNT_6ParamsE --------------------------
	.section	.text._ZN7cutlass13device_kernelIN5flash11enable_sm90INS1_16FlashAttnFwdSm90INS1_25CollectiveMainloopFwdSm90ILi2EN4cute5tupleIJNS5_1CILi1EEES8_S8_EEENS6_IJNS7_ILi192EEENS7_ILi128EEENS7_ILi64EEEEEELi64ENS_10bfloat16_tEfNS_4arch4Sm90ELb0ELb0ELb0ELb0ELb1ELb0ELb0ELb1ELb1ELb1ELb1ELb0EEENS1_21CollectiveEpilogueFwdINS6_IJSA_SC_SB_EEES9_SE_SG_Li384ELb0ELb1ELb1ELb0EEENS1_19SingleTileSchedulerILb0ELb1ELb1ELi192EEEEEEEEEvNT_6ParamsE,"ax",@progbits
	.align	128
.text._ZN7cutlass13device_kernelIN5flash11enable_sm90INS1_16FlashAttnFwdSm90INS1_25CollectiveMainloopFwdSm90ILi2EN4cute5tupleIJNS5_1CILi1EEES8_S8_EEENS6_IJNS7_ILi192EEENS7_ILi128EEENS7_ILi64EEEEEELi64ENS_10bfloat16_tEfNS_4arch4Sm90ELb0ELb0ELb0ELb0ELb1ELb0ELb0ELb1ELb1ELb1ELb1ELb0EEENS1_21CollectiveEpilogueFwdINS6_IJSA_SC_SB_EEES9_SE_SG_Li384ELb0ELb1ELb1ELb0EEENS1_19SingleTileSchedulerILb0ELb1ELb1ELi192EEEEEEEEEvNT_6ParamsE:
        .type           _ZN7cutlass13device_kernelIN5flash11enable_sm90INS1_16FlashAttnFwdSm90INS1_25CollectiveMainloopFwdSm90ILi2EN4cute5tupleIJNS5_1CILi1EEES8_S8_EEENS6_IJNS7_ILi192EEENS7_ILi128EEENS7_ILi64EEEEEELi64ENS_10bfloat16_tEfNS_4arch4Sm90ELb0ELb0ELb0ELb0ELb1ELb0ELb0ELb1ELb1ELb1ELb1ELb0EEENS1_21CollectiveEpilogueFwdINS6_IJSA_SC_SB_EEES9_SE_SG_Li384ELb0ELb1ELb1ELb0EEENS1_19SingleTileSchedulerILb0ELb1ELb1ELi192EEEEEEEEEvNT_6ParamsE,@function
        .size           _ZN7cutlass13device_kernelIN5flash11enable_sm90INS1_16FlashAttnFwdSm90INS1_25CollectiveMainloopFwdSm90ILi2EN4cute5tupleIJNS5_1CILi1EEES8_S8_EEENS6_IJNS7_ILi192EEENS7_ILi128EEENS7_ILi64EEEEEELi64ENS_10bfloat16_tEfNS_4arch4Sm90ELb0ELb0ELb0ELb0ELb1ELb0ELb0ELb1ELb1ELb1ELb1ELb0EEENS1_21CollectiveEpilogueFwdINS6_IJSA_SC_SB_EEES9_SE_SG_Li384ELb0ELb1ELb1ELb0EEENS1_19SingleTileSchedulerILb0ELb1ELb1ELi192EEEEEEEEEvNT_6ParamsE,(.L_x_9 - _ZN7cutlass13device_kernelIN5flash11enable_sm90INS1_16FlashAttnFwdSm90INS1_25CollectiveMainloopFwdSm90ILi2EN4cute5tupleIJNS5_1CILi1EEES8_S8_EEENS6_IJNS7_ILi192EEENS7_ILi128EEENS7_ILi64EEEEEELi64ENS_10bfloat16_tEfNS_4arch4Sm90ELb0ELb0ELb0ELb0ELb1ELb0ELb0ELb1ELb1ELb1ELb1ELb0EEENS1_21CollectiveEpilogueFwdINS6_IJSA_SC_SB_EEES9_SE_SG_Li384ELb0ELb1ELb1ELb0EEENS1_19SingleTileSchedulerILb0ELb1ELb1ELi192EEEEEEEEEvNT_6ParamsE)
        .other          _ZN7cutlass13device_kernelIN5flash11enable_sm90INS1_16FlashAttnFwdSm90INS1_25CollectiveMainloopFwdSm90ILi2EN4cute5tupleIJNS5_1CILi1EEES8_S8_EEENS6_IJNS7_ILi192EEENS7_ILi128EEENS7_ILi64EEEEEELi64ENS_10bfloat16_tEfNS_4arch4Sm90ELb0ELb0ELb0ELb0ELb1ELb0ELb0ELb1ELb1ELb1ELb1ELb0EEENS1_21CollectiveEpilogueFwdINS6_IJSA_SC_SB_EEES9_SE_SG_Li384ELb0ELb1ELb1ELb0EEENS1_19SingleTileSchedulerILb0ELb1ELb1ELi192EEEEEEEEEvNT_6ParamsE,@"STO_CUDA_ENTRY STV_DEFAULT"
_ZN7cutlass13device_kernelIN5flash11enable_sm90INS1_16FlashAttnFwdSm90INS1_25CollectiveMainloopFwdSm90ILi2EN4cute5tupleIJNS5_1CILi1EEES8_S8_EEENS6_IJNS7_ILi192EEENS7_ILi128EEENS7_ILi64EEEEEELi64ENS_10bfloat16_tEfNS_4arch4Sm90ELb0ELb0ELb0ELb0ELb1ELb0ELb0ELb1ELb1ELb1ELb1ELb0EEENS1_21CollectiveEpilogueFwdINS6_IJSA_SC_SB_EEES9_SE_SG_Li384ELb0ELb1ELb1ELb0EEENS1_19SingleTileSchedulerILb0ELb1ELb1ELi192EEEEEEEEEvNT_6ParamsE:
[----:B------:R-:W-:Y:S01]  /*0000*/  LDC R1, c[0x0][0x37c] ;  /* 0x0000df00ff017b82 */ /* 0x000fe20000000800 */
[----:B------:R-:W-:Y:S05]  /*0010*/  EXIT ;  /* 0x000000000000794d */ /* 0x000fea0003800000 */
.L_x_0:
[----:B------:R-:W-:-:S00]  /*0020*/  BRA `(.L_x_0) ;  /* 0xfffffffc00fc7947 */ /* 0x000fc0000383ffff */
[----:B------:R-:W-:-:S00]  /*0030*/  NOP ;  /* 0x0000000000007918 */ /* 0x000fc00000000000 */
        /* <DEDUP_REMOVED lines=12> */
.L_x_9:


//--------------------- .text._ZN7cutlass13device_kernelIN5flash11enable_sm90INS1_16FlashAttnFwdSm90INS1_25CollectiveMainloopFwdSm90ILi2EN4cute5tupleIJNS5_1CILi1EEES8_S8_EEENS6_IJNS7_ILi192EEENS7_ILi128EEENS7_ILi64EEEEEELi64ENS_10bfloat16_tEfNS_4arch4Sm90ELb0ELb0ELb0ELb1ELb1ELb0ELb0ELb1ELb1ELb1ELb1ELb0EEENS1_21CollectiveEpilogueFwdINS6_IJSA_SC_SB_EEES9_SE_SG_Li384ELb1ELb1ELb1ELb0EEENS1_36VarlenDynamicPersistentTileSchedulerILi192ELi128ELi384ELi128ELb1ELb1ELb1ELb0ELb1ELb1EEEEEEEEEvNT_6ParamsE --------------------------
	.section	.text._ZN7cutlass13device_kernelIN5flash11enable_sm90INS1_16FlashAttnFwdSm90INS1_25CollectiveMainloopFwdSm90ILi2EN4cute5tupleIJNS5_1CILi1EEES8_S8_EEENS6_IJNS7_ILi192EEENS7_ILi128EEENS7_ILi64EEEEEELi64ENS_10bfloat16_tEfNS_4arch4Sm90ELb0ELb0ELb0ELb1ELb1ELb0ELb0ELb1ELb1ELb1ELb1ELb0EEENS1_21CollectiveEpilogueFwdINS6_IJSA_SC_SB_EEES9_SE_SG_Li384ELb1ELb1ELb1ELb0EEENS1_36VarlenDynamicPersistentTileSchedulerILi192ELi128ELi384ELi128ELb1ELb1ELb1ELb0ELb1ELb1EEEEEEEEEvNT_6ParamsE,"ax",@progbits
	.align	128
.text._ZN7cutlass13device_kernelIN5flash11enable_sm90INS1_16FlashAttnFwdSm90INS1_25CollectiveMainloopFwdSm90ILi2EN4cute5tupleIJNS5_1CILi1EEES8_S8_EEENS6_IJNS7_ILi192EEENS7_ILi128EEENS7_ILi64EEEEEELi64ENS_10bfloat16_tEfNS_4arch4Sm90ELb0ELb0ELb0ELb1ELb1ELb0ELb0ELb1ELb1ELb1ELb1ELb0EEENS1_21CollectiveEpilogueFwdINS6_IJSA_SC_SB_EEES9_SE_SG_Li384ELb1ELb1ELb1ELb0EEENS1_36VarlenDynamicPersistentTileSchedulerILi192ELi128ELi384ELi128ELb1ELb1ELb1ELb0ELb1ELb1EEEEEEEEEvNT_6ParamsE:
        .type           _ZN7cutlass13device_kernelIN5flash11enable_sm90INS1_16FlashAttnFwdSm90INS1_25CollectiveMainloopFwdSm90ILi2EN4cute5tupleIJNS5_1CILi1EEES8_S8_EEENS6_IJNS7_ILi192EEENS7_ILi128EEENS7_ILi64EEEEEELi64ENS_10bfloat16_tEfNS_4arch4Sm90ELb0ELb0ELb0ELb1ELb1ELb0ELb0ELb1ELb1ELb1ELb1ELb0EEENS1_21CollectiveEpilogueFwdINS6_IJSA_SC_SB_EEES9_SE_SG_Li384ELb1ELb1ELb1ELb0EEENS1_36VarlenDynamicPersistentTileSchedulerILi192ELi128ELi384ELi128ELb1ELb1ELb1ELb0ELb1ELb1EEEEEEEEEvNT_6ParamsE,@function
        .size           _ZN7cutlass13device_kernelIN5flash11enable_sm90INS1_16FlashAttnFwdSm90INS1_25CollectiveMainloopFwdSm90ILi2EN4cute5tupleIJNS5_1CILi1EEES8_S8_EEENS6_IJNS7_ILi192EEENS7_ILi128EEENS7_ILi64EEEEEELi64ENS_10bfloat16_tEfNS_4arch4Sm90ELb0ELb0ELb0ELb1ELb1ELb0ELb0ELb1ELb1ELb1ELb1ELb0EEENS1_21CollectiveEpilogueFwdINS6_IJSA_SC_SB_EEES9_SE_SG_Li384ELb1ELb1ELb1ELb0EEENS1_36VarlenDynamicPersistentTileSchedulerILi192ELi128ELi384ELi128ELb1ELb1ELb1ELb0ELb1ELb1EEEEEEEEEvNT_6ParamsE,(.L_x_10 - _ZN7cutlass13device_kernelIN5flash11enable_sm90INS1_16FlashAttnFwdSm90INS1_25CollectiveMainloopFwdSm90ILi2EN4cute5tupleIJNS5_1CILi1EEES8_S8_EEENS6_IJNS7_ILi192EEENS7_ILi128EEENS7_ILi64EEEEEELi64ENS_10bfloat16_tEfNS_4arch4Sm90ELb0ELb0ELb0ELb1ELb1ELb0ELb0ELb1ELb1ELb1ELb1ELb0EEENS1_21CollectiveEpilogueFwdINS6_IJSA_SC_SB_EEES9_SE_SG_Li384ELb1ELb1ELb1ELb0EEENS1_36VarlenDynamicPersistentTileSchedulerILi192ELi128ELi384ELi128ELb1ELb1ELb1ELb0ELb1ELb1EEEEEEEEEvNT_6ParamsE)
        .other          _ZN7cutlass13device_kernelIN5flash11enable_sm90INS1_16FlashAttnFwdSm90INS1_25CollectiveMainloopFwdSm90ILi2EN4cute5tupleIJNS5_1CILi1EEES8_S8_EEENS6_IJNS7_ILi192EEENS7_ILi128EEENS7_ILi64EEEEEELi64ENS_10bfloat16_tEfNS_4arch4Sm90ELb0ELb0ELb0ELb1ELb1ELb0ELb0ELb1ELb1ELb1ELb1ELb0EEENS1_21CollectiveEpilogueFwdINS6_IJSA_SC_SB_EEES9_SE_SG_Li384ELb1ELb1ELb1ELb0EEENS1_36VarlenDynamicPersistentTileSchedulerILi192ELi128ELi384ELi128ELb1ELb1ELb1ELb0ELb1ELb1EEEEEEEEEvNT_6ParamsE,@"STO_CUDA_ENTRY STV_DEFAULT"
_ZN7cutlass13device_kernelIN5flash11enable_sm90INS1_16FlashAttnFwdSm90INS1_25CollectiveMainloopFwdSm90ILi2EN4cute5tupleIJNS5_1CILi1EEES8_S8_EEENS6_IJNS7_ILi192EEENS7_ILi128EEENS7_ILi64EEEEEELi64ENS_10bfloat16_tEfNS_4arch4Sm90ELb0ELb0ELb0ELb1ELb1ELb0ELb0ELb1ELb1ELb1ELb1ELb0EEENS1_21CollectiveEpilogueFwdINS6_IJSA_SC_SB_EEES9_SE_SG_Li384ELb1ELb1ELb1ELb0EEENS1_36VarlenDynamicPersistentTileSchedulerILi192ELi128ELi384ELi128ELb1ELb1ELb1ELb0ELb1ELb1EEEEEEEEEvNT_6ParamsE:
[----:B------:R-:W-:Y:S01]  /*0000*/  LDC R1, c[0x0][0x37c] ;  /* 0x0000df00ff017b82 */ /* 0x000fe20000000800 */
[----:B------:R-:W-:Y:S05]  /*0010*/  EXIT ;  /* 0x000000000000794d */ /* 0x000fea0003800000 */
.L_x_1:
        /* <DEDUP_REMOVED lines=14> */
.L_x_10:


//--------------------- .text._ZN7cutlass13device_kernelIN5flash11enable_sm90INS1_16FlashAttnFwdSm90INS1_25CollectiveMainloopFwdSm90ILi2EN4cute5tupleIJNS5_1CILi1EEES8_S8_EEENS6_IJNS7_ILi192EEENS7_ILi128EEENS7_ILi64EEEEEELi64ENS_10bfloat16_tEfNS_4arch4Sm90ELb0ELb0ELb0ELb1ELb1ELb1ELb0ELb1ELb1ELb1ELb1ELb0EEENS1_21CollectiveEpilogueFwdINS6_IJSA_SC_SB_EEES9_SE_SG_Li384ELb1ELb1ELb1ELb0EEENS1_36VarlenDynamicPersistentTileSchedulerILi192ELi128ELi384ELi128ELb1ELb1ELb1ELb0ELb1ELb1EEEEEEEEEvNT_6ParamsE --------------------------
	.section	.text._ZN7cutlass13device_kernelIN5flash11enable_sm90INS1_16FlashAttnFwdSm90INS1_25CollectiveMainloopFwdSm90ILi2EN4cute5tupleIJNS5_1CILi1EEES8_S8_EEENS6_IJNS7_ILi192EEENS7_ILi128EEENS7_ILi64EEEEEELi64ENS_10bfloat16_tEfNS_4arch4Sm90ELb0ELb0ELb0ELb1ELb1ELb1ELb0ELb1ELb1ELb1ELb1ELb0EEENS1_21CollectiveEpilogueFwdINS6_IJSA_SC_SB_EEES9_SE_SG_Li384ELb1ELb1ELb1ELb0EEENS1_36VarlenDynamicPersistentTileSchedulerILi192ELi128ELi384ELi128ELb1ELb1ELb1ELb0ELb1ELb1EEEEEEEEEvNT_6ParamsE,"ax",@progbits
	.align	128
.text._ZN7cutlass13device_kernelIN5flash11enable_sm90INS1_16FlashAttnFwdSm90INS1_25CollectiveMainloopFwdSm90ILi2EN4cute5tupleIJNS5_1CILi1EEES8_S8_EEENS6_IJNS7_ILi192EEENS7_ILi128EEENS7_ILi64EEEEEELi64ENS_10bfloat16_tEfNS_4arch4Sm90ELb0ELb0ELb0ELb1ELb1ELb1ELb0ELb1ELb1ELb1ELb1ELb0EEENS1_21CollectiveEpilogueFwdINS6_IJSA_SC_SB_EEES9_SE_SG_Li384ELb1ELb1ELb1ELb0EEENS1_36VarlenDynamicPersistentTileSchedulerILi192ELi128ELi384ELi128ELb1ELb1ELb1ELb0ELb1ELb1EEEEEEEEEvNT_6ParamsE:
        .type           _ZN7cutlass13device_kernelIN5flash11enable_sm90INS1_16FlashAttnFwdSm90INS1_25CollectiveMainloopFwdSm90ILi2EN4cute5tupleIJNS5_1CILi1EEES8_S8_EEENS6_IJNS7_ILi192EEENS7_ILi128EEENS7_ILi64EEEEEELi64ENS_10bfloat16_tEfNS_4arch4Sm90ELb0ELb0ELb0ELb1ELb1ELb1ELb0ELb1ELb1ELb1ELb1ELb0EEENS1_21CollectiveEpilogueFwdINS6_IJSA_SC_SB_EEES9_SE_SG_Li384ELb1ELb1ELb1ELb0EEENS1_36VarlenDynamicPersistentTileSchedulerILi192ELi128ELi384ELi128ELb1ELb1ELb1ELb0ELb1ELb1EEEEEEEEEvNT_6ParamsE,@function
        .size           _ZN7cutlass13device_kernelIN5flash11enable_sm90INS1_16FlashAttnFwdSm90INS1_25CollectiveMainloopFwdSm90ILi2EN4cute5tupleIJNS5_1CILi1EEES8_S8_EEENS6_IJNS7_ILi192EEENS7_ILi128EEENS7_ILi64EEEEEELi64ENS_10bfloat16_tEfNS_4arch4Sm90ELb0ELb0ELb0ELb1ELb1ELb1ELb0ELb1ELb1ELb1ELb1ELb0EEENS1_21CollectiveEpilogueFwdINS6_IJSA_SC_SB_EEES9_SE_SG_Li384ELb1ELb1ELb1ELb0EEENS1_36VarlenDynamicPersistentTileSchedulerILi192ELi128ELi384ELi128ELb1ELb1ELb1ELb0ELb1ELb1EEEEEEEEEvNT_6ParamsE,(.L_x_11 - _ZN7cutlass13device_kernelIN5flash11enable_sm90INS1_16FlashAttnFwdSm90INS1_25CollectiveMainloopFwdSm90ILi2EN4cute5tupleIJNS5_1CILi1EEES8_S8_EEENS6_IJNS7_ILi192EEENS7_ILi128EEENS7_ILi64EEEEEELi64ENS_10bfloat16_tEfNS_4arch4Sm90ELb0ELb0ELb0ELb1ELb1ELb1ELb0ELb1ELb1ELb1ELb1ELb0EEENS1_21CollectiveEpilogueFwdINS6_IJSA_SC_SB_EEES9_SE_SG_Li384ELb1ELb1ELb1ELb0EEENS1_36VarlenDynamicPersistentTileSchedulerILi192ELi128ELi384ELi128ELb1ELb1ELb1ELb0ELb1ELb1EEEEEEEEEvNT_6ParamsE)
        .other          _ZN7cutlass13device_kernelIN5flash11enable_sm90INS1_16FlashAttnFwdSm90INS1_25CollectiveMainloopFwdSm90ILi2EN4cute5tupleIJNS5_1CILi1EEES8_S8_EEENS6_IJNS7_ILi192EEENS7_ILi128EEENS7_ILi64EEEEEELi64ENS_10bfloat16_tEfNS_4arch4Sm90ELb0ELb0ELb0ELb1ELb1ELb1ELb0ELb1ELb1ELb1ELb1ELb0EEENS1_21CollectiveEpilogueFwdINS6_IJSA_SC_SB_EEES9_SE_SG_Li384ELb1ELb1ELb1ELb0EEENS1_36VarlenDynamicPersistentTileSchedulerILi192ELi128ELi384ELi128ELb1ELb1ELb1ELb0ELb1ELb1EEEEEEEEEvNT_6ParamsE,@"STO_CUDA_ENTRY STV_DEFAULT"
_ZN7cutlass13device_kernelIN5flash11enable_sm90INS1_16FlashAttnFwdSm90INS1_25CollectiveMainloopFwdSm90ILi2EN4cute5tupleIJNS5_1CILi1EEES8_S8_EEENS6_IJNS7_ILi192EEENS7_ILi128EEENS7_ILi64EEEEEELi64ENS_10bfloat16_tEfNS_4arch4Sm90ELb0ELb0ELb0ELb1ELb1ELb1ELb0ELb1ELb1ELb1ELb1ELb0EEENS1_21CollectiveEpilogueFwdINS6_IJSA_SC_SB_EEES9_SE_SG_Li384ELb1ELb1ELb1ELb0EEENS1_36VarlenDynamicPersistentTileSchedulerILi192ELi128ELi384ELi128ELb1ELb1ELb1ELb0ELb1ELb1EEEEEEEEEvNT_6ParamsE:
[----:B------:R-:W-:Y:S01]  /*0000*/  LDC R1, c[0x0][0x37c] ;  /* 0x0000df00ff017b82 */ /* 0x000fe20000000800 */
[----:B------:R-:W-:Y:S05]  /*0010*/  EXIT ;  /* 0x000000000000794d */ /* 0x000fea0003800000 */
.L_x_2:
        /* <DEDUP_REMOVED lines=14> */
.L_x_11:


//--------------------- .text._ZN7cutlass13device_kernelIN5flash11enable_sm90INS1_16FlashAttnFwdSm90INS1_25CollectiveMainloopFwdSm90ILi2EN4cute5tupleIJNS5_1CILi1EEES8_S8_EEENS6_IJNS7_ILi192EEENS7_ILi128EEENS7_ILi64EEEEEELi64ENS_10bfloat16_tEfNS_4arch4Sm90ELb0ELb1ELb0ELb0ELb1ELb0ELb0ELb1ELb1ELb1ELb1ELb0EEENS1_21CollectiveEpilogueFwdINS6_IJSA_SC_SB_EEES9_SE_SG_Li384ELb0ELb1ELb1ELb0EEENS1_19SingleTileSchedulerILb0ELb1ELb1ELi192EEEEEEEEEvNT_6ParamsE --------------------------
	.section	.text._ZN7cutlass13device_kernelIN5flash11enable_sm90INS1_16FlashAttnFwdSm90INS1_25CollectiveMainloopFwdSm90ILi2EN4cute5tupleIJNS5_1CILi1EEES8_S8_EEENS6_IJNS7_ILi192EEENS7_ILi128EEENS7_ILi64EEEEEELi64ENS_10bfloat16_tEfNS_4arch4Sm90ELb0ELb1ELb0ELb0ELb1ELb0ELb0ELb1ELb1ELb1ELb1ELb0EEENS1_21CollectiveEpilogueFwdINS6_IJSA_SC_SB_EEES9_SE_SG_Li384ELb0ELb1ELb1ELb0EEENS1_19SingleTileSchedulerILb0ELb1ELb1ELi192EEEEEEEEEvNT_6ParamsE,"ax",@progbits
	.align	128
.text._ZN7cutlass13device_kernelIN5flash11enable_sm90INS1_16FlashAttnFwdSm90INS1_25CollectiveMainloopFwdSm90ILi2EN4cute5tupleIJNS5_1CILi1EEES8_S8_EEENS6_IJNS7_ILi192EEENS7_ILi128EEENS7_ILi64EEEEEELi64ENS_10bfloat16_tEfNS_4arch4Sm90ELb0ELb1ELb0ELb0ELb1ELb0ELb0ELb1ELb1ELb1ELb1ELb0EEENS1_21CollectiveEpilogueFwdINS6_IJSA_SC_SB_EEES9_SE_SG_Li384ELb0ELb1ELb1ELb0EEENS1_19SingleTileSchedulerILb0ELb1ELb1ELi192EEEEEEEEEvNT_6ParamsE:
        .type           _ZN7cutlass13device_kernelIN5flash11enable_sm90INS1_16FlashAttnFwdSm90INS1_25CollectiveMainloopFwdSm90ILi2EN4cute5tupleIJNS5_1CILi1EEES8_S8_EEENS6_IJNS7_ILi192EEENS7_ILi128EEENS7_ILi64EEEEEELi64ENS_10bfloat16_tEfNS_4arch4Sm90ELb0ELb1ELb0ELb0ELb1ELb0ELb0ELb1ELb1ELb1ELb1ELb0EEENS1_21CollectiveEpilogueFwdINS6_IJSA_SC_SB_EEES9_SE_SG_Li384ELb0ELb1ELb1ELb0EEENS1_19SingleTileSchedulerILb0ELb1ELb1ELi192EEEEEEEEEvNT_6ParamsE,@function
        .size           _ZN7cutlass13device_kernelIN5flash11enable_sm90INS1_16FlashAttnFwdSm90INS1_25CollectiveMainloopFwdSm90ILi2EN4cute5tupleIJNS5_1CILi1EEES8_S8_EEENS6_IJNS7_ILi192EEENS7_ILi128EEENS7_ILi64EEEEEELi64ENS_10bfloat16_tEfNS_4arch4Sm90ELb0ELb1ELb0ELb0ELb1ELb0ELb0ELb1ELb1ELb1ELb1ELb0EEENS1_21CollectiveEpilogueFwdINS6_IJSA_SC_SB_EEES9_SE_SG_Li384ELb0ELb1ELb1ELb0EEENS1_19SingleTileSchedulerILb0ELb1ELb1ELi192EEEEEEEEEvNT_6ParamsE,(.L_x_12 - _ZN7cutlass13device_kernelIN5flash11enable_sm90INS1_16FlashAttnFwdSm90INS1_25CollectiveMainloopFwdSm90ILi2EN4cute5tupleIJNS5_1CILi1EEES8_S8_EEENS6_IJNS7_ILi192EEENS7_ILi128EEENS7_ILi64EEEEEELi64ENS_10bfloat16_tEfNS_4arch4Sm90ELb0ELb1ELb0ELb0ELb1ELb0ELb0ELb1ELb1ELb1ELb1ELb0EEENS1_21CollectiveEpilogueFwdINS6_IJSA_SC_SB_EEES9_SE_SG_Li384ELb0ELb1ELb1ELb0EEENS1_19SingleTileSchedulerILb0ELb1ELb1ELi192EEEEEEEEEvNT_6ParamsE)
        .other          _ZN7cutlass13device_kernelIN5flash11enable_sm90INS1_16FlashAttnFwdSm90INS1_25CollectiveMainloopFwdSm90ILi2EN4cute5tupleIJNS5_1CILi1EEES8_S8_EEENS6_IJNS7_ILi192EEENS7_ILi128EEENS7_ILi64EEEEEELi64ENS_10bfloat16_tEfNS_4arch4Sm90ELb0ELb1ELb0ELb0ELb1ELb0ELb0ELb1ELb1ELb1ELb1ELb0EEENS1_21CollectiveEpilogueFwdINS6_IJSA_SC_SB_EEES9_SE_SG_Li384ELb0ELb1ELb1ELb0EEENS1_19SingleTileSchedulerILb0ELb1ELb1ELi192EEEEEEEEEvNT_6ParamsE,@"STO_CUDA_ENTRY STV_DEFAULT"
_ZN7cutlass13device_kernelIN5flash11enable_sm90INS1_16FlashAttnFwdSm90INS1_25CollectiveMainloopFwdSm90ILi2EN4cute5tupleIJNS5_1CILi1EEES8_S8_EEENS6_IJNS7_ILi192EEENS7_ILi128EEENS7_ILi64EEEEEELi64ENS_10bfloat16_tEfNS_4arch4Sm90ELb0ELb1ELb0ELb0ELb1ELb0ELb0ELb1ELb1ELb1ELb1ELb0EEENS1_21CollectiveEpilogueFwdINS6_IJSA_SC_SB_EEES9_SE_SG_Li384ELb0ELb1ELb1ELb0EEENS1_19SingleTileSchedulerILb0ELb1ELb1ELi192EEEEEEEEEvNT_6ParamsE:
[----:B------:R-:W-:Y:S01]  /*0000*/  LDC R1, c[0x0][0x37c] ;  /* 0x0000df00ff017b82 */ /* 0x000fe20000000800 */
[----:B------:R-:W-:Y:S05]  /*0010*/  EXIT ;  /* 0x000000000000794d */ /* 0x000fea0003800000 */
.L_x_3:
        /* <DEDUP_REMOVED lines=14> */
.L_x_12:


//--------------------- .text._ZN7cutlass13device_kernelIN5flash11enable_sm90INS1_16FlashAttnFwdSm90INS1_25CollectiveMainloopFwdSm90ILi2EN4cute5tupleIJNS5_1CILi1EEES8_S8_EEENS6_IJNS7_ILi192EEENS7_ILi128EEENS7_ILi64EEEEEELi64ENS_10bfloat16_tEfNS_4arch4Sm90ELb0ELb1ELb0ELb1ELb1ELb0ELb0ELb1ELb1ELb1ELb1ELb0EEENS1_21CollectiveEpilogueFwdINS6_IJSA_SC_SB_EEES9_SE_SG_Li384ELb1ELb1ELb1ELb0EEENS1_36VarlenDynamicPersistentTileSchedulerILi192ELi128ELi384ELi128ELb1ELb1ELb1ELb1ELb0ELb1EEEEEEEEEvNT_6ParamsE --------------------------
	.section	.text._ZN7cutlass13device_kernelIN5flash11enable_sm90INS1_16FlashAttnFwdSm90INS1_25CollectiveMainloopFwdSm90ILi2EN4cute5tupleIJNS5_1CILi1EEES8_S8_EEENS6_IJNS7_ILi192EEENS7_ILi128EEENS7_ILi64EEEEEELi64ENS_10bfloat16_tEfNS_4arch4Sm90ELb0ELb1ELb0ELb1ELb1ELb0ELb0ELb1ELb1ELb1ELb1ELb0EEENS1_21CollectiveEpilogueFwdINS6_IJSA_SC_SB_EEES9_SE_SG_Li384ELb1ELb1ELb1ELb0EEENS1_36VarlenDynamicPersistentTileSchedulerILi192ELi128ELi384ELi128ELb1ELb1ELb1ELb1ELb0ELb1EEEEEEEEEvNT_6ParamsE,"ax",@progbits
	.align	128
.text._ZN7cutlass13device_kernelIN5flash11enable_sm90INS1_16FlashAttnFwdSm90INS1_25CollectiveMainloopFwdSm90ILi2EN4cute5tupleIJNS5_1CILi1EEES8_S8_EEENS6_IJNS7_ILi192EEENS7_ILi128EEENS7_ILi64EEEEEELi64ENS_10bfloat16_tEfNS_4arch4Sm90ELb0ELb1ELb0ELb1ELb1ELb0ELb0ELb1ELb1ELb1ELb1ELb0EEENS1_21CollectiveEpilogueFwdINS6_IJSA_SC_SB_EEES9_SE_SG_Li384ELb1ELb1ELb1ELb0EEENS1_36VarlenDynamicPersistentTileSchedulerILi192ELi128ELi384ELi128ELb1ELb1ELb1ELb1ELb0ELb1EEEEEEEEEvNT_6ParamsE:
        .type           _ZN7cutlass13device_kernelIN5flash11enable_sm90INS1_16FlashAttnFwdSm90INS1_25CollectiveMainloopFwdSm90ILi2EN4cute5tupleIJNS5_1CILi1EEES8_S8_EEENS6_IJNS7_ILi192EEENS7_ILi128EEENS7_ILi64EEEEEELi64ENS_10bfloat16_tEfNS_4arch4Sm90ELb0ELb1ELb0ELb1ELb1ELb0ELb0ELb1ELb1ELb1ELb1ELb0EEENS1_21CollectiveEpilogueFwdINS6_IJSA_SC_SB_EEES9_SE_SG_Li384ELb1ELb1ELb1ELb0EEENS1_36VarlenDynamicPersistentTileSchedulerILi192ELi128ELi384ELi128ELb1ELb1ELb1ELb1ELb0ELb1EEEEEEEEEvNT_6ParamsE,@function
        .size           _ZN7cutlass13device_kernelIN5flash11enable_sm90INS1_16FlashAttnFwdSm90INS1_25CollectiveMainloopFwdSm90ILi2EN4cute5tupleIJNS5_1CILi1EEES8_S8_EEENS6_IJNS7_ILi192EEENS7_ILi128EEENS7_ILi64EEEEEELi64ENS_10bfloat16_tEfNS_4arch4Sm90ELb0ELb1ELb0ELb1ELb1ELb0ELb0ELb1ELb1ELb1ELb1ELb0EEENS1_21CollectiveEpilogueFwdINS6_IJSA_SC_SB_EEES9_SE_SG_Li384ELb1ELb1ELb1ELb0EEENS1_36VarlenDynamicPersistentTileSchedulerILi192ELi128ELi384ELi128ELb1ELb1ELb1ELb1ELb0ELb1EEEEEEEEEvNT_6ParamsE,(.L_x_13 - _ZN7cutlass13device_kernelIN5flash11enable_sm90INS1_16FlashAttnFwdSm90INS1_25CollectiveMainloopFwdSm90ILi2EN4cute5tupleIJNS5_1CILi1EEES8_S8_EEENS6_IJNS7_ILi192EEENS7_ILi128EEENS7_ILi64EEEEEELi64ENS_10bfloat16_tEfNS_4arch4Sm90ELb0ELb1ELb0ELb1ELb1ELb0ELb0ELb1ELb1ELb1ELb1ELb0EEENS1_21CollectiveEpilogueFwdINS6_IJSA_SC_SB_EEES9_SE_SG_Li384ELb1ELb1ELb1ELb0EEENS1_36VarlenDynamicPersistentTileSchedulerILi192ELi128ELi384ELi128ELb1ELb1ELb1ELb1ELb0ELb1EEEEEEEEEvNT_6ParamsE)
        .other          _ZN7cutlass13device_kernelIN5flash11enable_sm90INS1_16FlashAttnFwdSm90INS1_25CollectiveMainloopFwdSm90ILi2EN4cute5tupleIJNS5_1CILi1EEES8_S8_EEENS6_IJNS7_ILi192EEENS7_ILi128EEENS7_ILi64EEEEEELi64ENS_10bfloat16_tEfNS_4arch4Sm90ELb0ELb1ELb0ELb1ELb1ELb0ELb0ELb1ELb1ELb1ELb1ELb0EEENS1_21CollectiveEpilogueFwdINS6_IJSA_SC_SB_EEES9_SE_SG_Li384ELb1ELb1ELb1ELb0EEENS1_36VarlenDynamicPersistentTileSchedulerILi192ELi128ELi384ELi128ELb1ELb1ELb1ELb1ELb0ELb1EEEEEEEEEvNT_6ParamsE,@"STO_CUDA_ENTRY STV_DEFAULT"
_ZN7cutlass13device_kernelIN5flash11enable_sm90INS1_16FlashAttnFwdSm90INS1_25CollectiveMainloopFwdSm90ILi2EN4cute5tupleIJNS5_1CILi1EEES8_S8_EEENS6_IJNS7_ILi192EEENS7_ILi128EEENS7_ILi64EEEEEELi64ENS_10bfloat16_tEfNS_4arch4Sm90ELb0ELb1ELb0ELb1ELb1ELb0ELb0ELb1ELb1ELb1ELb1ELb0EEENS1_21CollectiveEpilogueFwdINS6_IJSA_SC_SB_EEES9_SE_SG_Li384ELb1ELb1ELb1ELb0EEENS1_36VarlenDynamicPersistentTileSchedulerILi192ELi128ELi384ELi128ELb1ELb1ELb1ELb1ELb0ELb1EEEEEEEEEvNT_6ParamsE:
[----:B------:R-:W-:Y:S01]  /*0000*/  LDC R1, c[0x0][0x37c] ;  /* 0x0000df00ff017b82 */ /* 0x000fe20000000800 */
[----:B------:R-:W-:Y:S05]  /*0010*/  EXIT ;  /* 0x000000000000794d */ /* 0x000fea0003800000 */
.L_x_4:
        /* <DEDUP_REMOVED lines=14> */
.L_x_13:


//--------------------- .text._ZN7cutlass13device_kernelIN5flash11enable_sm90INS1_16FlashAttnFwdSm90INS1_25CollectiveMainloopFwdSm90ILi2EN4cute5tupleIJNS5_1CILi1EEES8_S8_EEENS6_IJNS7_ILi192EEENS7_ILi128EEENS7_ILi64EEEEEELi64ENS_10bfloat16_tEfNS_4arch4Sm90ELb0ELb1ELb0ELb1ELb1ELb1ELb0ELb1ELb1ELb1ELb1ELb0EEENS1_21CollectiveEpilogueFwdINS6_IJSA_SC_SB_EEES9_SE_SG_Li384ELb1ELb1ELb1ELb0EEENS1_36VarlenDynamicPersistentTileSchedulerILi192ELi128ELi384ELi128ELb1ELb1ELb1ELb1ELb0ELb1EEEEEEEEEvNT_6ParamsE --------------------------
	.section	.text._ZN7cutlass13device_kernelIN5flash11enable_sm90INS1_16FlashAttnFwdSm90INS1_25CollectiveMainloopFwdSm90ILi2EN4cute5tupleIJNS5_1CILi1EEES8_S8_EEENS6_IJNS7_ILi192EEENS7_ILi128EEENS7_ILi64EEEEEELi64ENS_10bfloat16_tEfNS_4arch4Sm90ELb0ELb1ELb0ELb1ELb1ELb1ELb0ELb1ELb1ELb1ELb1ELb0EEENS1_21CollectiveEpilogueFwdINS6_IJSA_SC_SB_EEES9_SE_SG_Li384ELb1ELb1ELb1ELb0EEENS1_36VarlenDynamicPersistentTileSchedulerILi192ELi128ELi384ELi128ELb1ELb1ELb1ELb1ELb0ELb1EEEEEEEEEvNT_6ParamsE,"ax",@progbits
	.align	128
.text._ZN7cutlass13device_kernelIN5flash11enable_sm90INS1_16FlashAttnFwdSm90INS1_25CollectiveMainloopFwdSm90ILi2EN4cute5tupleIJNS5_1CILi1EEES8_S8_EEENS6_IJNS7_ILi192EEENS7_ILi128EEENS7_ILi64EEEEEELi64ENS_10bfloat16_tEfNS_4arch4Sm90ELb0ELb1ELb0ELb1ELb1ELb1ELb0ELb1ELb1ELb1ELb1ELb0EEENS1_21CollectiveEpilogueFwdINS6_IJSA_SC_SB_EEES9_SE_SG_Li384ELb1ELb1ELb1ELb0EEENS1_36VarlenDynamicPersistentTileSchedulerILi192ELi128ELi384ELi128ELb1ELb1ELb1ELb1ELb0ELb1EEEEEEEEEvNT_6ParamsE:
        .type           _ZN7cutlass13device_kernelIN5flash11enable_sm90INS1_16FlashAttnFwdSm90INS1_25CollectiveMainloopFwdSm90ILi2EN4cute5tupleIJNS5_1CILi1EEES8_S8_EEENS6_IJNS7_ILi192EEENS7_ILi128EEENS7_ILi64EEEEEELi64ENS_10bfloat16_tEfNS_4arch4Sm90ELb0ELb1ELb0ELb1ELb1ELb1ELb0ELb1ELb1ELb1ELb1ELb0EEENS1_21CollectiveEpilogueFwdINS6_IJSA_SC_SB_EEES9_SE_SG_Li384ELb1ELb1ELb1ELb0EEENS1_36VarlenDynamicPersistentTileSchedulerILi192ELi128ELi384ELi128ELb1ELb1ELb1ELb1ELb0ELb1EEEEEEEEEvNT_6ParamsE,@function
        .size           _ZN7cutlass13device_kernelIN5flash11enable_sm90INS1_16FlashAttnFwdSm90INS1_25CollectiveMainloopFwdSm90ILi2EN4cute5tupleIJNS5_1CILi1EEES8_S8_EEENS6_IJNS7_ILi192EEENS7_ILi128EEENS7_ILi64EEEEEELi64ENS_10bfloat16_tEfNS_4arch4Sm90ELb0ELb1ELb0ELb1ELb1ELb1ELb0ELb1ELb1ELb1ELb1ELb0EEENS1_21CollectiveEpilogueFwdINS6_IJSA_SC_SB_EEES9_SE_SG_Li384ELb1ELb1ELb1ELb0EEENS1_36VarlenDynamicPersistentTileSchedulerILi192ELi128ELi384ELi128ELb1ELb1ELb1ELb1ELb0ELb1EEEEEEEEEvNT_6ParamsE,(.L_x_14 - _ZN7cutlass13device_kernelIN5flash11enable_sm90INS1_16FlashAttnFwdSm90INS1_25CollectiveMainloopFwdSm90ILi2EN4cute5tupleIJNS5_1CILi1EEES8_S8_EEENS6_IJNS7_ILi192EEENS7_ILi128EEENS7_ILi64EEEEEELi64ENS_10bfloat16_tEfNS_4arch4Sm90ELb0ELb1ELb0ELb1ELb1ELb1ELb0ELb1ELb1ELb1ELb1ELb0EEENS1_21CollectiveEpilogueFwdINS6_IJSA_SC_SB_EEES9_SE_SG_Li384ELb1ELb1ELb1ELb0EEENS1_36VarlenDynamicPersistentTileSchedulerILi192ELi128ELi384ELi128ELb1ELb1ELb1ELb1ELb0ELb1EEEEEEEEEvNT_6ParamsE)
        .other          _ZN7cutlass13device_kernelIN5flash11enable_sm90INS1_16FlashAttnFwdSm90INS1_25CollectiveMainloopFwdSm90ILi2EN4cute5tupleIJNS5_1CILi1EEES8_S8_EEENS6_IJNS7_ILi192EEENS7_ILi128EEENS7_ILi64EEEEEELi64ENS_10bfloat16_tEfNS_4arch4Sm90ELb0ELb1ELb0ELb1ELb1ELb1ELb0ELb1ELb1ELb1ELb1ELb0EEENS1_21CollectiveEpilogueFwdINS6_IJSA_SC_SB_EEES9_SE_SG_Li384ELb1ELb1ELb1ELb0EEENS1_36VarlenDynamicPersistentTileSchedulerILi192ELi128ELi384ELi128ELb1ELb1ELb1ELb1ELb0ELb1EEEEEEEEEvNT_6ParamsE,@"STO_CUDA_ENTRY STV_DEFAULT"
_ZN7cutlass13device_kernelIN5flash11enable_sm90INS1_16FlashAttnFwdSm90INS1_25CollectiveMainloopFwdSm90ILi2EN4cute5tupleIJNS5_1CILi1EEES8_S8_EEENS6_IJNS7_ILi192EEENS7_ILi128EEENS7_ILi64EEEEEELi64ENS_10bfloat16_tEfNS_4arch4Sm90ELb0ELb1ELb0ELb1ELb1ELb1ELb0ELb1ELb1ELb1ELb1ELb0EEENS1_21CollectiveEpilogueFwdINS6_IJSA_SC_SB_EEES9_SE_SG_Li384ELb1ELb1ELb1ELb0EEENS1_36VarlenDynamicPersistentTileSchedulerILi192ELi128ELi384ELi128ELb1ELb1ELb1ELb1ELb0ELb1EEEEEEEEEvNT_6ParamsE:
[----:B------:R-:W-:Y:S01]  /*0000*/  LDC R1, c[0x0][0x37c] ;  /* 0x0000df00ff017b82 */ /* 0x000fe20000000800 */
[----:B------:R-:W-:Y:S05]  /*0010*/  EXIT ;  /* 0x000000000000794d */ /* 0x000fea0003800000 */
.L_x_5:
        /* <DEDUP_REMOVED lines=14> */
.L_x_14:


//--------------------- .text._ZN7cutlass13device_kernelIN5flash11enable_sm90INS1_16FlashAttnFwdSm90INS1_25CollectiveMainloopFwdSm90ILi2EN4cute5tupleIJNS5_1CILi1EEES8_S8_EEENS6_IJNS7_ILi192EEENS7_ILi128EEENS7_ILi64EEEEEELi64ENS_10bfloat16_tEfNS_4arch4Sm90ELb1ELb0ELb0ELb0ELb1ELb0ELb0ELb1ELb1ELb1ELb1ELb0EEENS1_21CollectiveEpilogueFwdINS6_IJSA_SC_SB_EEES9_SE_SG_Li384ELb0ELb1ELb1ELb0EEENS1_19SingleTileSchedulerILb0ELb1ELb1ELi192EEEEEEEEEvNT_6ParamsE --------------------------
	.section	.text._ZN7cutlass13device_kernelIN5flash11enable_sm90INS1_16FlashAttnFwdSm90INS1_25CollectiveMainloopFwdSm90ILi2EN4cute5tupleIJNS5_1CILi1EEES8_S8_EEENS6_IJNS7_ILi192EEENS7_ILi128EEENS7_ILi64EEEEEELi64ENS_10bfloat16_tEfNS_4arch4Sm90ELb1ELb0ELb0ELb0ELb1ELb0ELb0ELb1ELb1ELb1ELb1ELb0EEENS1_21CollectiveEpilogueFwdINS6_IJSA_SC_SB_EEES9_SE_SG_Li384ELb0ELb1ELb1ELb0EEENS1_19SingleTileSchedulerILb0ELb1ELb1ELi192EEEEEEEEEvNT_6ParamsE,"ax",@progbits
	.align	128
.text._ZN7cutlass13device_kernelIN5flash11enable_sm90INS1_16FlashAttnFwdSm90INS1_25CollectiveMainloopFwdSm90ILi2EN4cute5tupleIJNS5_1CILi1EEES8_S8_EEENS6_IJNS7_ILi192EEENS7_ILi128EEENS7_ILi64EEEEEELi64ENS_10bfloat16_tEfNS_4arch4Sm90ELb1ELb0ELb0ELb0ELb1ELb0ELb0ELb1ELb1ELb1ELb1ELb0EEENS1_21CollectiveEpilogueFwdINS6_IJSA_SC_SB_EEES9_SE_SG_Li384ELb0ELb1ELb1ELb0EEENS1_19SingleTileSchedulerILb0ELb1ELb1ELi192EEEEEEEEEvNT_6ParamsE:
        .type           _ZN7cutlass13device_kernelIN5flash11enable_sm90INS1_16FlashAttnFwdSm90INS1_25CollectiveMainloopFwdSm90ILi2EN4cute5tupleIJNS5_1CILi1EEES8_S8_EEENS6_IJNS7_ILi192EEENS7_ILi128EEENS7_ILi64EEEEEELi64ENS_10bfloat16_tEfNS_4arch4Sm90ELb1ELb0ELb0ELb0ELb1ELb0ELb0ELb1ELb1ELb1ELb1ELb0EEENS1_21CollectiveEpilogueFwdINS6_IJSA_SC_SB_EEES9_SE_SG_Li384ELb0ELb1ELb1ELb0EEENS1_19SingleTileSchedulerILb0ELb1ELb1ELi192EEEEEEEEEvNT_6ParamsE,@function
        .size           _ZN7cutlass13device_kernelIN5flash11enable_sm90INS1_16FlashAttnFwdSm90INS1_25CollectiveMainloopFwdSm90ILi2EN4cute5tupleIJNS5_1CILi1EEES8_S8_EEENS6_IJNS7_ILi192EEENS7_ILi128EEENS7_ILi64EEEEEELi64ENS_10bfloat16_tEfNS_4arch4Sm90ELb1ELb0ELb0ELb0ELb1ELb0ELb0ELb1ELb1ELb1ELb1ELb0EEENS1_21CollectiveEpilogueFwdINS6_IJSA_SC_SB_EEES9_SE_SG_Li384ELb0ELb1ELb1ELb0EEENS1_19SingleTileSchedulerILb0ELb1ELb1ELi192EEEEEEEEEvNT_6ParamsE,(.L_x_15 - _ZN7cutlass13device_kernelIN5flash11enable_sm90INS1_16FlashAttnFwdSm90INS1_25CollectiveMainloopFwdSm90ILi2EN4cute5tupleIJNS5_1CILi1EEES8_S8_EEENS6_IJNS7_ILi192EEENS7_ILi128EEENS7_ILi64EEEEEELi64ENS_10bfloat16_tEfNS_4arch4Sm90ELb1ELb0ELb0ELb0ELb1ELb0ELb0ELb1ELb1ELb1ELb1ELb0EEENS1_21CollectiveEpilogueFwdINS6_IJSA_SC_SB_EEES9_SE_SG_Li384ELb0ELb1ELb1ELb0EEENS1_19SingleTileSchedulerILb0ELb1ELb1ELi192EEEEEEEEEvNT_6ParamsE)
        .other          _ZN7cutlass13device_kernelIN5flash11enable_sm90INS1_16FlashAttnFwdSm90INS1_25CollectiveMainloopFwdSm90ILi2EN4cute5tupleIJNS5_1CILi1EEES8_S8_EEENS6_IJNS7_ILi192EEENS7_ILi128EEENS7_ILi64EEEEEELi64ENS_10bfloat16_tEfNS_4arch4Sm90ELb1ELb0ELb0ELb0ELb1ELb0ELb0ELb1ELb1ELb1ELb1ELb0EEENS1_21CollectiveEpilogueFwdINS6_IJSA_SC_SB_EEES9_SE_SG_Li384ELb0ELb1ELb1ELb0EEENS1_19SingleTileSchedulerILb0ELb1ELb1ELi192EEEEEEEEEvNT_6ParamsE,@"STO_CUDA_ENTRY STV_DEFAULT"
_ZN7cutlass13device_kernelIN5flash11enable_sm90INS1_16FlashAttnFwdSm90INS1_25CollectiveMainloopFwdSm90ILi2EN4cute5tupleIJNS5_1CILi1EEES8_S8_EEENS6_IJNS7_ILi192EEENS7_ILi128EEENS7_ILi64EEEEEELi64ENS_10bfloat16_tEfNS_4arch4Sm90ELb1ELb0ELb0ELb0ELb1ELb0ELb0ELb1ELb1ELb1ELb1ELb0EEENS1_21CollectiveEpilogueFwdINS6_IJSA_SC_SB_EEES9_SE_SG_Li384ELb0ELb1ELb1ELb0EEENS1_19SingleTileSchedulerILb0ELb1ELb1ELi192EEEEEEEEEvNT_6ParamsE:
[----:B------:R-:W-:Y:S01]  /*0000*/  LDC R1, c[0x0][0x37c] ;  /* 0x0000df00ff017b82 */ /* 0x000fe20000000800 */
[----:B------:R-:W-:Y:S05]  /*0010*/  EXIT ;  /* 0x000000000000794d */ /* 0x000fea0003800000 */
.L_x_6:
        /* <DEDUP_REMOVED lines=14> */
.L_x_15:


//--------------------- .text._ZN7cutlass13device_kernelIN5flash11enable_sm90INS1_16FlashAttnFwdSm90INS1_25CollectiveMainloopFwdSm90ILi2EN4cute5tupleIJNS5_1CILi1EEES8_S8_EEENS6_IJNS7_ILi192EEENS7_ILi128EEENS7_ILi64EEEEEELi64ENS_10bfloat16_tEfNS_4arch4Sm90ELb1ELb0ELb0ELb1ELb1ELb0ELb0ELb1ELb1ELb1ELb1ELb0EEENS1_21CollectiveEpilogueFwdINS6_IJSA_SC_SB_EEES9_SE_SG_Li384ELb1ELb1ELb1ELb0EEENS1_36VarlenDynamicPersistentTileSchedulerILi192ELi128ELi384ELi128ELb1ELb1ELb1ELb1ELb1ELb1EEEEEEEEEvNT_6ParamsE --------------------------
	.section	.text._ZN7cutlass13device_kernelIN5flash11enable_sm90INS1_16FlashAttnFwdSm90INS1_25CollectiveMainloopFwdSm90ILi2EN4cute5tupleIJNS5_1CILi1EEES8_S8_EEENS6_IJNS7_ILi192EEENS7_ILi128EEENS7_ILi64EEEEEELi64ENS_10bfloat16_tEfNS_4arch4Sm90ELb1ELb0ELb0ELb1ELb1ELb0ELb0ELb1ELb1ELb1ELb1ELb0EEENS1_21CollectiveEpilogueFwdINS6_IJSA_SC_SB_EEES9_SE_SG_Li384ELb1ELb1ELb1ELb0EEENS1_36VarlenDynamicPersistentTileSchedulerILi192ELi128ELi384ELi128ELb1ELb1ELb1ELb1ELb1ELb1EEEEEEEEEvNT_6ParamsE,"ax",@progbits
	.align	128
.text._ZN7cutlass13device_kernelIN5flash11enable_sm90INS1_16FlashAttnFwdSm90INS1_25CollectiveMainloopFwdSm90ILi2EN4cute5tupleIJNS5_1CILi1EEES8_S8_EEENS6_IJNS7_ILi192EEENS7_ILi128EEENS7_ILi64EEEEEELi64ENS_10bfloat16_tEfNS_4arch4Sm90ELb1ELb0ELb0ELb1ELb1ELb0ELb0ELb1ELb1ELb1ELb1ELb0EEENS1_21CollectiveEpilogueFwdINS6_IJSA_SC_SB_EEES9_SE_SG_Li384ELb1ELb1ELb1ELb0EEENS1_36VarlenDynamicPersistentTileSchedulerILi192ELi128ELi384ELi128ELb1ELb1ELb1ELb1ELb1ELb1EEEEEEEEEvNT_6ParamsE:
        .type           _ZN7cutlass13device_kernelIN5flash11enable_sm90INS1_16FlashAttnFwdSm90INS1_25CollectiveMainloopFwdSm90ILi2EN4cute5tupleIJNS5_1CILi1EEES8_S8_EEENS6_IJNS7_ILi192EEENS7_ILi128EEENS7_ILi64EEEEEELi64ENS_10bfloat16_tEfNS_4arch4Sm90ELb1ELb0ELb0ELb1ELb1ELb0ELb0ELb1ELb1ELb1ELb1ELb0EEENS1_21CollectiveEpilogueFwdINS6_IJSA_SC_SB_EEES9_SE_SG_Li384ELb1ELb1ELb1ELb0EEENS1_36VarlenDynamicPersistentTileSchedulerILi192ELi128ELi384ELi128ELb1ELb1ELb1ELb1ELb1ELb1EEEEEEEEEvNT_6ParamsE,@function
        .size           _ZN7cutlass13device_kernelIN5flash11enable_sm90INS1_16FlashAttnFwdSm90INS1_25CollectiveMainloopFwdSm90ILi2EN4cute5tupleIJNS5_1CILi1EEES8_S8_EEENS6_IJNS7_ILi192EEENS7_ILi128EEENS7_ILi64EEEEEELi64ENS_10bfloat16_tEfNS_4arch4Sm90ELb1ELb0ELb0ELb1ELb1ELb0ELb0ELb1ELb1ELb1ELb1ELb0EEENS1_21CollectiveEpilogueFwdINS6_IJSA_SC_SB_EEES9_SE_SG_Li384ELb1ELb1ELb1ELb0EEENS1_36VarlenDynamicPersistentTileSchedulerILi192ELi128ELi384ELi128ELb1ELb1ELb1ELb1ELb1ELb1EEEEEEEEEvNT_6ParamsE,(.L_x_16 - _ZN7cutlass13device_kernelIN5flash11enable_sm90INS1_16FlashAttnFwdSm90INS1_25CollectiveMainloopFwdSm90ILi2EN4cute5tupleIJNS5_1CILi1EEES8_S8_EEENS6_IJNS7_ILi192EEENS7_ILi128EEENS7_ILi64EEEEEELi64ENS_10bfloat16_tEfNS_4arch4Sm90ELb1ELb0ELb0ELb1ELb1ELb0ELb0ELb1ELb1ELb1ELb1ELb0EEENS1_21CollectiveEpilogueFwdINS6_IJSA_SC_SB_EEES9_SE_SG_Li384ELb1ELb1ELb1ELb0EEENS1_36VarlenDynamicPersistentTileSchedulerILi192ELi128ELi384ELi128ELb1ELb1ELb1ELb1ELb1ELb1EEEEEEEEEvNT_6ParamsE)
        .other          _ZN7cutlass13device_kernelIN5flash11enable_sm90INS1_16FlashAttnFwdSm90INS1_25CollectiveMainloopFwdSm90ILi2EN4cute5tupleIJNS5_1CILi1EEES8_S8_EEENS6_IJNS7_ILi192EEENS7_ILi128EEENS7_ILi64EEEEEELi64ENS_10bfloat16_tEfNS_4arch4Sm90ELb1ELb0ELb0ELb1ELb1ELb0ELb0ELb1ELb1ELb1ELb1ELb0EEENS1_21CollectiveEpilogueFwdINS6_IJSA_SC_SB_EEES9_SE_SG_Li384ELb1ELb1ELb1ELb0EEENS1_36VarlenDynamicPersistentTileSchedulerILi192ELi128ELi384ELi128ELb1ELb1ELb1ELb1ELb1ELb1EEEEEEEEEvNT_6ParamsE,@"STO_CUDA_ENTRY STV_DEFAULT"
_ZN7cutlass13device_kernelIN5flash11enable_sm90INS1_16FlashAttnFwdSm90INS1_25CollectiveMainloopFwdSm90ILi2EN4cute5tupleIJNS5_1CILi1EEES8_S8_EEENS6_IJNS7_ILi192EEENS7_ILi128EEENS7_ILi64EEEEEELi64ENS_10bfloat16_tEfNS_4arch4Sm90ELb1ELb0ELb0ELb1ELb1ELb0ELb0ELb1ELb1ELb1ELb1ELb0EEENS1_21CollectiveEpilogueFwdINS6_IJSA_SC_SB_EEES9_SE_SG_Li384ELb1ELb1ELb1ELb0EEENS1_36VarlenDynamicPersistentTileSchedulerILi192ELi128ELi384ELi128ELb1ELb1ELb1ELb1ELb1ELb1EEEEEEEEEvNT_6ParamsE:
[----:B------:R-:W-:Y:S01]  /*0000*/  LDC R1, c[0x0][0x37c] ;  /* 0x0000df00ff017b82 */ /* 0x000fe20000000800 */
[----:B------:R-:W-:Y:S05]  /*0010*/  EXIT ;  /* 0x000000000000794d */ /* 0x000fea0003800000 */
.L_x_7:
        /* <DEDUP_REMOVED lines=14> */
.L_x_16:


//--------------------- .text._ZN7cutlass13device_kernelIN5flash11enable_sm90INS1_16FlashAttnFwdSm90INS1_25CollectiveMainloopFwdSm90ILi2EN4cute5tupleIJNS5_1CILi1EEES8_S8_EEENS6_IJNS7_ILi192EEENS7_ILi128EEENS7_ILi64EEEEEELi64ENS_10bfloat16_tEfNS_4arch4Sm90ELb1ELb0ELb0ELb1ELb1ELb1ELb0ELb1ELb1ELb1ELb1ELb0EEENS1_21CollectiveEpilogueFwdINS6_IJSA_SC_SB_EEES9_SE_SG_Li384ELb1ELb1ELb1ELb0EEENS1_36VarlenDynamicPersistentTileSchedulerILi192ELi128ELi384ELi128ELb1ELb1ELb1ELb1ELb1ELb1EEEEEEEEEvNT_6ParamsE --------------------------
	.section	.text._ZN7cutlass13device_kernelIN5flash11enable_sm90INS1_16FlashAttnFwdSm90INS1_25CollectiveMainloopFwdSm90ILi2EN4cute5tupleIJNS5_1CILi1EEES8_S8_EEENS6_IJNS7_ILi192EEENS7_ILi128EEENS7_ILi64EEEEEELi64ENS_10bfloat16_tEfNS_4arch4Sm90ELb1ELb0ELb0ELb1ELb1ELb1ELb0ELb1ELb1ELb1ELb1ELb0EEENS1_21CollectiveEpilogueFwdINS6_IJSA_SC_SB_EEES9_SE_SG_Li384ELb1ELb1ELb1ELb0EEENS1_36VarlenDynamicPersistentTileSchedulerILi192ELi128ELi384ELi128ELb1ELb1ELb1ELb1ELb1ELb1EEEEEEEEEvNT_6ParamsE,"ax",@progbits
	.align	128
.text._ZN7cutlass13device_kernelIN5flash11enable_sm90INS1_16FlashAttnFwdSm90INS1_25CollectiveMainloopFwdSm90ILi2EN4cute5tupleIJNS5_1CILi1EEES8_S8_EEENS6_IJNS7_ILi192EEENS7_ILi128EEENS7_ILi64EEEEEELi64ENS_10bfloat16_tEfNS_4arch4Sm90ELb1ELb0ELb0ELb1ELb1ELb1ELb0ELb1ELb1ELb1ELb1ELb0EEENS1_21CollectiveEpilogueFwdINS6_IJSA_SC_SB_EEES9_SE_SG_Li384ELb1ELb1ELb1ELb0EEENS1_36VarlenDynamicPersistentTileSchedulerILi192ELi128ELi384ELi128ELb1ELb1ELb1ELb1ELb1ELb1EEEEEEEEEvNT_6ParamsE:
        .type           _ZN7cutlass13device_kernelIN5flash11enable_sm90INS1_16FlashAttnFwdSm90INS1_25CollectiveMainloopFwdSm90ILi2EN4cute5tupleIJNS5_1CILi1EEES8_S8_EEENS6_IJNS7_ILi192EEENS7_ILi128EEENS7_ILi64EEEEEELi64ENS_10bfloat16_tEfNS_4arch4Sm90ELb1ELb0ELb0ELb1ELb1ELb1ELb0ELb1ELb1ELb1ELb1ELb0EEENS1_21CollectiveEpilogueFwdINS6_IJSA_SC_SB_EEES9_SE_SG_Li384ELb1ELb1ELb1ELb0EEENS1_36VarlenDynamicPersistentTileSchedulerILi192ELi128ELi384ELi128ELb1ELb1ELb1ELb1ELb1ELb1EEEEEEEEEvNT_6ParamsE,@function
        .size           _ZN7cutlass13device_kernelIN5flash11enable_sm90INS1_16FlashAttnFwdSm90INS1_25CollectiveMainloopFwdSm90ILi2EN4cute5tupleIJNS5_1CILi1EEES8_S8_EEENS6_IJNS7_ILi192EEENS7_ILi128EEENS7_ILi64EEEEEELi64ENS_10bfloat16_tEfNS_4arch4Sm90ELb1ELb0ELb0ELb1ELb1ELb1ELb0ELb1ELb1ELb1ELb1ELb0EEENS1_21CollectiveEpilogueFwdINS6_IJSA_SC_SB_EEES9_SE_SG_Li384ELb1ELb1ELb1ELb0EEENS1_36VarlenDynamicPersistentTileSchedulerILi192ELi128ELi384ELi128ELb1ELb1ELb1ELb1ELb1ELb1EEEEEEEEEvNT_6ParamsE,(.L_x_17 - _ZN7cutlass13device_kernelIN5flash11enable_sm90INS1_16FlashAttnFwdSm90INS1_25CollectiveMainloopFwdSm90ILi2EN4cute5tupleIJNS5_1CILi1EEES8_S8_EEENS6_IJNS7_ILi192EEENS7_ILi128EEENS7_ILi64EEEEEELi64ENS_10bfloat16_tEfNS_4arch4Sm90ELb1ELb0ELb0ELb1ELb1ELb1ELb0ELb1ELb1ELb1ELb1ELb0EEENS1_21CollectiveEpilogueFwdINS6_IJSA_SC_SB_EEES9_SE_SG_Li384ELb1ELb1ELb1ELb0EEENS1_36VarlenDynamicPersistentTileSchedulerILi192ELi128ELi384ELi128ELb1ELb1ELb1ELb1ELb1ELb1EEEEEEEEEvNT_6ParamsE)
        .other          _ZN7cutlass13device_kernelIN5flash11enable_sm90INS1_16FlashAttnFwdSm90INS1_25CollectiveMainloopFwdSm90ILi2EN4cute5tupleIJNS5_1CILi1EEES8_S8_EEENS6_IJNS7_ILi192EEENS7_ILi128EEENS7_ILi64EEEEEELi64ENS_10bfloat16_tEfNS_4arch4Sm90ELb1ELb0ELb0ELb1ELb1ELb1ELb0ELb1ELb1ELb1ELb1ELb0EEENS1_21CollectiveEpilogueFwdINS6_IJSA_SC_SB_EEES9_SE_SG_Li384ELb1ELb1ELb1ELb0EEENS1_36VarlenDynamicPersistentTileSchedulerILi192ELi128ELi384ELi128ELb1ELb1ELb1ELb1ELb1ELb1EEEEEEEEEvNT_6ParamsE,@"STO_CUDA_ENTRY STV_DEFAULT"
_ZN7cutlass13device_kernelIN5flash11enable_sm90INS1_16FlashAttnFwdSm90INS1_25CollectiveMainloopFwdSm90ILi2EN4cute5tupleIJNS5_1CILi1EEES8_S8_EEENS6_IJNS7_ILi192EEENS7_ILi128EEENS7_ILi64EEEEEELi64ENS_10bfloat16_tEfNS_4arch4Sm90ELb1ELb0ELb0ELb1ELb1ELb1ELb0ELb1ELb1ELb1ELb1ELb0EEENS1_21CollectiveEpilogueFwdINS6_IJSA_SC_SB_EEES9_SE_SG_Li384ELb1ELb1ELb1ELb0EEENS1_36VarlenDynamicPersistentTileSchedulerILi192ELi128ELi384ELi128ELb1ELb1ELb1ELb1ELb1ELb1EEEEEEEEEvNT_6ParamsE:
[----:B------:R-:W-:Y:S01]  /*0000*/  LDC R1, c[0x0][0x37c] ;  /* 0x0000df00ff017b82 */ /* 0x000fe20000000800 */
[----:B------:R-:W-:Y:S05]  /*0010*/  EXIT ;  /* 0x000000000000794d */ /* 0x000fea0003800000 */
.L_x_8:
        /* <DEDUP_REMOVED lines=14> */
.L_x_17:


//--------------------- .nv.shared.reserved.0     --------------------------
	.section	.nv.shared.reserved.0,"aw",@nobits
	.weak		__nv_reservedSMEM_offset_0_alias
	.size		__nv_reservedSMEM_offset_0_alias, 0, 64
	.other		__nv_reservedSMEM_offset_0_alias,@"STO_CUDA_RESERVED_SHARED STV_DEFAULT"
__nv_reservedSMEM_offset_0_alias:
	.zero		0
	.zero		64


//--------------------- .nv.global                --------------------------
	.section	.nv.global,"aw",@nobits
.nv.global:
	.type		_ZN77_INTERNAL_fecbdeca_41_flash_fwd_hdim64_bf16_paged_split_sm90_cu_49158569_36894cute1_E,@object
	.size		_ZN77_INTERNAL_fecbdeca_41_flash_fwd_hdim64_bf16_paged_split_sm90_cu_49158569_36894cute1_E,(_ZN77_INTERNAL_fecbdeca_41_flash_fwd_hdim64_bf16_paged_split_sm90_cu_49158569_36894cuda3std3__45__cpo6cbeginE - _ZN77_INTERNAL_fecbdeca_41_flash_fwd_hdim64_bf16_paged_split_sm90_cu_49158569_36894cute1_E)
_ZN77_INTERNAL_fecbdeca_41_flash_fwd_hdim64_bf16_paged_split_sm90_cu_49158569_36894cute1_E:
	.zero		1
	.type		_ZN77_INTERNAL_fecbdeca_41_flash_fwd_hdim64_bf16_paged_split_sm90_cu_49158569_36894cuda3std3__45__cpo6cbeginE,@object
	.size		_ZN77_INTERNAL_fecbdeca_41_flash_fwd_hdim64_bf16_paged_split_sm90_cu_49158569_36894cuda3std3__45__cpo6cbeginE,(_ZN77_INTERNAL_fecbdeca_41_flash_fwd_hdim64_bf16_paged_split_sm90_cu_49158569_36894cuda3std3__48in_placeE - _ZN77_INTERNAL_fecbdeca_41_flash_fwd_hdim64_bf16_paged_split_sm90_cu_49158569_36894cuda3std3__45__cpo6cbeginE)
_ZN77_INTERNAL_fecbdeca_41_flash_fwd_hdim64_bf16_paged_split_sm90_cu_49158569_36894cuda3std3__45__cpo6cbeginE:
	.zero		1
	.type		_ZN77_INTERNAL_fecbdeca_41_flash_fwd_hdim64_bf16_paged_split_sm90_cu_49158569_36894cuda3std3__48in_placeE,@object
	.size		_ZN77_INTERNAL_fecbdeca_41_flash_fwd_hdim64_bf16_paged_split_sm90_cu_49158569_36894cuda3std3__48in_placeE,(_ZN77_INTERNAL_fecbdeca_41_flash_fwd_hdim64_bf16_paged_split_sm90_cu_49158569_36894cuda3std6ranges3__45__cpo9iter_moveE - _ZN77_INTERNAL_fecbdeca_41_flash_fwd_hdim64_bf16_paged_split_sm90_cu_49158569_36894cuda3std3__48in_placeE)
_ZN77_INTERNAL_fecbdeca_41_flash_fwd_hdim64_bf16_paged_split_sm90_cu_49158569_36894cuda3std3__48in_placeE:
	.zero		1
	.type		_ZN77_INTERNAL_fecbdeca_41_flash_fwd_hdim64_bf16_paged_split_sm90_cu_49158569_36894cuda3std6ranges3__45__cpo9iter_moveE,@object
	.size		_ZN77_INTERNAL_fecbdeca_41_flash_fwd_hdim64_bf16_paged_split_sm90_cu_49158569_36894cuda3std6ranges3__45__cpo9iter_moveE,(_ZN77_INTERNAL_fecbdeca_41_flash_fwd_hdim64_bf16_paged_split_sm90_cu_49158569_36894cuda3std3__45__cpo5beginE - _ZN77_INTERNAL_fecbdeca_41_flash_fwd_hdim64_bf16_paged_split_sm90_cu_49158569_36894cuda3std6ranges3__45__cpo9iter_moveE)
_ZN77_INTERNAL_fecbdeca_41_flash_fwd_hdim64_bf16_paged_split_sm90_cu_49158569_36894cuda3std6ranges3__45__cpo9iter_moveE:
	.zero		1
	.type		_ZN77_INTERNAL_fecbdeca_41_flash_fwd_hdim64_bf16_paged_split_sm90_cu_49158569_36894cuda3std3__45__cpo5beginE,@object
	.size		_ZN77_INTERNAL_fecbdeca_41_flash_fwd_hdim64_bf16_paged_split_sm90_cu_49158569_36894cuda3std3__45__cpo5beginE,(_ZN77_INTERNAL_fecbdeca_41_flash_fwd_hdim64_bf16_paged_split_sm90_cu_49158569_36894cuda3std3__479_GLOBAL__N__fecbdeca_41_flash_fwd_hdim64_bf16_paged_split_sm90_cu_49158569_36896ignoreE - _ZN77_INTERNAL_fecbdeca_41_flash_fwd_hdim64_bf16_paged_split_sm90_cu_49158569_36894cuda3std3__45__cpo5beginE)
_ZN77_INTERNAL_fecbdeca_41_flash_fwd_hdim64_bf16_paged_split_sm90_cu_49158569_36894cuda3std3__45__cpo5beginE:
	.zero		1
	.type		_ZN77_INTERNAL_fecbdeca_41_flash_fwd_hdim64_bf16_paged_split_sm90_cu_49158569_36894cuda3std3__479_GLOBAL__N__fecbdeca_41_flash_fwd_hdim64_bf16_paged_split_sm90_cu_49158569_36896ignoreE,@object
	.size		_ZN77_INTERNAL_fecbdeca_41_flash_fwd_hdim64_bf16_paged_split_sm90_cu_49158569_36894cuda3std3__479_GLOBAL__N__fecbdeca_41_flash_fwd_hdim64_bf16_paged_split_sm90_cu_49158569_36896ignoreE,(_ZN77_INTERNAL_fecbdeca_41_flash_fwd_hdim64_bf16_paged_split_sm90_cu_49158569_36894cute7productE - _ZN77_INTERNAL_fecbdeca_41_flash_fwd_hdim64_bf16_paged_split_sm90_cu_49158569_36894cuda3std3__479_GLOBAL__N__fecbdeca_41_flash_fwd_hdim64_bf16_paged_split_sm90_cu_49158569_36896ignoreE)
_ZN77_INTERNAL_fecbdeca_41_flash_fwd_hdim64_bf16_paged_split_sm90_cu_49158569_36894cuda3std3__479_GLOBAL__N__fecbdeca_41_flash_fwd_hdim64_bf16_paged_split_sm90_cu_49158569_36896ignoreE:
	.zero		1
	.type		_ZN77_INTERNAL_fecbdeca_41_flash_fwd_hdim64_bf16_paged_split_sm90_cu_49158569_36894cute7productE,@object
	.size		_ZN77_INTERNAL_fecbdeca_41_flash_fwd_hdim64_bf16_paged_split_sm90_cu_49158569_36894cute7productE,(_ZN77_INTERNAL_fecbdeca_41_flash_fwd_hdim64_bf16_paged_split_sm90_cu_49158569_36894cuda3std3__45__cpo3endE - _ZN77_INTERNAL_fecbdeca_41_flash_fwd_hdim64_bf16_paged_split_sm90_cu_49158569_36894cute7productE)
_ZN77_INTERNAL_fecbdeca_41_flash_fwd_hdim64_bf16_paged_split_sm90_cu_49158569_36894cute7productE:
	.zero		1
	.type		_ZN77_INTERNAL_fecbdeca_41_flash_fwd_hdim64_bf16_paged_split_sm90_cu_49158569_36894cuda3std3__45__cpo3endE,@object
	.size		_ZN77_INTERNAL_fecbdeca_41_flash_fwd_hdim64_bf16_paged_split_sm90_cu_49158569_36894cuda3std3__45__cpo3endE,(_ZN77_INTERNAL_fecbdeca_41_flash_fwd_hdim64_bf16_paged_split_sm90_cu_49158569_36894cuda3std3__419piecewise_constructE - _ZN77_INTERNAL_fecbdeca_41_flash_fwd_hdim64_bf16_paged_split_sm90_cu_49158569_36894cuda3std3__45__cpo3endE)
_ZN77_INTERNAL_fecbdeca_41_flash_fwd_hdim64_bf16_paged_split_sm90_cu_49158569_36894cuda3std3__45__cpo3endE:
	.zero		1
	.type		_ZN77_INTERNAL_fecbdeca_41_flash_fwd_hdim64_bf16_paged_split_sm90_cu_49158569_36894cuda3std3__419piecewise_constructE,@object
	.size		_ZN77_INTERNAL_fecbdeca_41_flash_fwd_hdim64_bf16_paged_split_sm90_cu_49158569_36894cuda3std3__419piecewise_constructE,(_ZN77_INTERNAL_fecbdeca_41_flash_fwd_hdim64_bf16_paged_split_sm90_cu_49158569_36894cuda3std3__45__cpo4cendE - _ZN77_INTERNAL_fecbdeca_41_flash_fwd_hdim64_bf16_paged_split_sm90_cu_49158569_36894cuda3std3__419piecewise_constructE)
_ZN77_INTERNAL_fecbdeca_41_flash_fwd_hdim64_bf16_paged_split_sm90_cu_49158569_36894cuda3std3__419piecewise_constructE:
	.zero		1
	.type		_ZN77_INTERNAL_fecbdeca_41_flash_fwd_hdim64_bf16_paged_split_sm90_cu_49158569_36894cuda3std3__45__cpo4cendE,@object
	.size		_ZN77_INTERNAL_fecbdeca_41_flash_fwd_hdim64_bf16_paged_split_sm90_cu_49158569_36894cuda3std3__45__cpo4cendE,(_ZN77_INTERNAL_fecbdeca_41_flash_fwd_hdim64_bf16_paged_split_sm90_cu_49158569_36894cuda3std6ranges3__45__cpo4swapE - _ZN77_INTERNAL_fecbdeca_41_flash_fwd_hdim64_bf16_paged_split_sm90_cu_49158569_36894cuda3std3__45__cpo4cendE)
_ZN77_INTERNAL_fecbdeca_41_flash_fwd_hdim64_bf16_paged_split_sm90_cu_49158569_36894cuda3std3__45__cpo4cendE:
	.zero		1
	.type		_ZN77_INTERNAL_fecbdeca_41_flash_fwd_hdim64_bf16_paged_split_sm90_cu_49158569_36894cuda3std6ranges3__45__cpo4swapE,@object
	.size		_ZN77_INTERNAL_fecbdeca_41_flash_fwd_hdim64_bf16_paged_split_sm90_cu_49158569_36894cuda3std6ranges3__45__cpo4swapE,(.L_7 - _ZN77_INTERNAL_fecbdeca_41_flash_fwd_hdim64_bf16_paged_split_sm90_cu_49158569_36894cuda3std6ranges3__45__cpo4swapE)
_ZN77_INTERNAL_fecbdeca_41_flash_fwd_hdim64_bf16_paged_split_sm90_cu_49158569_36894cuda3std6ranges3__45__cpo4swapE:
	.zero		1
.L_7:


//--------------------- .nv.constant0._ZN7cutlass13device_kernelIN5flash11enable_sm90INS1_16FlashAttnFwdSm90INS1_25CollectiveMainloopFwdSm90ILi2EN4cute5tupleIJNS5_1CILi1EEES8_S8_EEENS6_IJNS7_ILi192EEENS7_ILi128EEENS7_ILi64EEEEEELi64ENS_10bfloat16_tEfNS_4arch4Sm90ELb0ELb0ELb0ELb0ELb1ELb0ELb0ELb1ELb1ELb1ELb1ELb0EEENS1_21CollectiveEpilogueFwdINS6_IJSA_SC_SB_EEES9_SE_SG_Li384ELb0ELb1ELb1ELb0EEENS1_19SingleTileSchedulerILb0ELb1ELb1ELi192EEEEEEEEEvNT_6ParamsE --------------------------
	.section	.nv.constant0._ZN7cutlass13device_kernelIN5flash11enable_sm90INS1_16FlashAttnFwdSm90INS1_25CollectiveMainloopFwdSm90ILi2EN4cute5tupleIJNS5_1CILi1EEES8_S8_EEENS6_IJNS7_ILi192EEENS7_ILi128EEENS7_ILi64EEEEEELi64ENS_10bfloat16_tEfNS_4arch4Sm90ELb0ELb0ELb0ELb0ELb1ELb0ELb0ELb1ELb1ELb1ELb1ELb0EEENS1_21CollectiveEpilogueFwdINS6_IJSA_SC_SB_EEES9_SE_SG_Li384ELb0ELb1ELb1ELb0EEENS1_19SingleTileSchedulerILb0ELb1ELb1ELi192EEEEEEEEEvNT_6ParamsE,"a",@progbits
	.sectionflags	@""
	.align	4
.nv.constant0._ZN7cutlass13device_kernelIN5flash11enable_sm90INS1_16FlashAttnFwdSm90INS1_25CollectiveMainloopFwdSm90ILi2EN4cute5tupleIJNS5_1CILi1EEES8_S8_EEENS6_IJNS7_ILi192EEENS7_ILi128EEENS7_ILi64EEEEEELi64ENS_10bfloat16_tEfNS_4arch4Sm90ELb0ELb0ELb0ELb0ELb1ELb0ELb0ELb1ELb1ELb1ELb1ELb0EEENS1_21CollectiveEpilogueFwdINS6_IJSA_SC_SB_EEES9_SE_SG_Li384ELb0ELb1ELb1ELb0EEENS1_19SingleTileSchedulerILb0ELb1ELb1ELi192EEEEEEEEEvNT_6ParamsE:
	.zero		3456


//--------------------- .nv.constant0._ZN7cutlass13device_kernelIN5flash11enable_sm90INS1_16FlashAttnFwdSm90INS1_25CollectiveMainloopFwdSm90ILi2EN4cute5tupleIJNS5_1CILi1EEES8_S8_EEENS6_IJNS7_ILi192EEENS7_ILi128EEENS7_ILi64EEEEEELi64ENS_10bfloat16_tEfNS_4arch4Sm90ELb0ELb0ELb0ELb1ELb1ELb0ELb0ELb1ELb1ELb1ELb1ELb0EEENS1_21CollectiveEpilogueFwdINS6_IJSA_SC_SB_EEES9_SE_SG_Li384ELb1ELb1ELb1ELb0EEENS1_36VarlenDynamicPersistentTileSchedulerILi192ELi128ELi384ELi128ELb1ELb1ELb1ELb0ELb1ELb1EEEEEEEEEvNT_6ParamsE --------------------------
	.section	.nv.constant0._ZN7cutlass13device_kernelIN5flash11enable_sm90INS1_16FlashAttnFwdSm90INS1_25CollectiveMainloopFwdSm90ILi2EN4cute5tupleIJNS5_1CILi1EEES8_S8_EEENS6_IJNS7_ILi192EEENS7_ILi128EEENS7_ILi64EEEEEELi64ENS_10bfloat16_tEfNS_4arch4Sm90ELb0ELb0ELb0ELb1ELb1ELb0ELb0ELb1ELb1ELb1ELb1ELb0EEENS1_21CollectiveEpilogueFwdINS6_IJSA_SC_SB_EEES9_SE_SG_Li384ELb1ELb1ELb1ELb0EEENS1_36VarlenDynamicPersistentTileSchedulerILi192ELi128ELi384ELi128ELb1ELb1ELb1ELb0ELb1ELb1EEEEEEEEEvNT_6ParamsE,"a",@progbits
	.sectionflags	@""
	.align	4
.nv.constant0._ZN7cutlass13device_kernelIN5flash11enable_sm90INS1_16FlashAttnFwdSm90INS1_25CollectiveMainloopFwdSm90ILi2EN4cute5tupleIJNS5_1CILi1EEES8_S8_EEENS6_IJNS7_ILi192EEENS7_ILi128EEENS7_ILi64EEEEEELi64ENS_10bfloat16_tEfNS_4arch4Sm90ELb0ELb0ELb0ELb1ELb1ELb0ELb0ELb1ELb1ELb1ELb1ELb0EEENS1_21CollectiveEpilogueFwdINS6_IJSA_SC_SB_EEES9_SE_SG_Li384ELb1ELb1ELb1ELb0EEENS1_36VarlenDynamicPersistentTileSchedulerILi192ELi128ELi384ELi128ELb1ELb1ELb1ELb0ELb1ELb1EEEEEEEEEvNT_6ParamsE:
	.zero		3584


//--------------------- .nv.constant0._ZN7cutlass13device_kernelIN5flash11enable_sm90INS1_16FlashAttnFwdSm90INS1_25CollectiveMainloopFwdSm90ILi2EN4cute5tupleIJNS5_1CILi1EEES8_S8_EEENS6_IJNS7_ILi192EEENS7_ILi128EEENS7_ILi64EEEEEELi64ENS_10bfloat16_tEfNS_4arch4Sm90ELb0ELb0ELb0ELb1ELb1ELb1ELb0ELb1ELb1ELb1ELb1ELb0EEENS1_21CollectiveEpilogueFwdINS6_IJSA_SC_SB_EEES9_SE_SG_Li384ELb1ELb1ELb1ELb0EEENS1_36VarlenDynamicPersistentTileSchedulerILi192ELi128ELi384ELi128ELb1ELb1ELb1ELb0ELb1ELb1EEEEEEEEEvNT_6ParamsE --------------------------
	.section	.nv.constant0._ZN7cutlass13device_kernelIN5flash11enable_sm90INS1_16FlashAttnFwdSm90INS1_25CollectiveMainloopFwdSm90ILi2EN4cute5tupleIJNS5_1CILi1EEES8_S8_EEENS6_IJNS7_ILi192EEENS7_ILi128EEENS7_ILi64EEEEEELi64ENS_10bfloat16_tEfNS_4arch4Sm90ELb0ELb0ELb0ELb1ELb1ELb1ELb0ELb1ELb1ELb1ELb1ELb0EEENS1_21CollectiveEpilogueFwdINS6_IJSA_SC_SB_EEES9_SE_SG_Li384ELb1ELb1ELb1ELb0EEENS1_36VarlenDynamicPersistentTileSchedulerILi192ELi128ELi384ELi128ELb1ELb1ELb1ELb0ELb1ELb1EEEEEEEEEvNT_6ParamsE,"a",@progbits
	.sectionflags	@""
	.align	4
.nv.constant0._ZN7cutlass13device_kernelIN5flash11enable_sm90INS1_16FlashAttnFwdSm90INS1_25CollectiveMainloopFwdSm90ILi2EN4cute5tupleIJNS5_1CILi1EEES8_S8_EEENS6_IJNS7_ILi192EEENS7_ILi128EEENS7_ILi64EEEEEELi64ENS_10bfloat16_tEfNS_4arch4Sm90ELb0ELb0ELb0ELb1ELb1ELb1ELb0ELb1ELb1ELb1ELb1ELb0EEENS1_21CollectiveEpilogueFwdINS6_IJSA_SC_SB_EEES9_SE_SG_Li384ELb1ELb1ELb1ELb0EEENS1_36VarlenDynamicPersistentTileSchedulerILi192ELi128ELi384ELi128ELb1ELb1ELb1ELb0ELb1ELb1EEEEEEEEEvNT_6ParamsE:
	.zero		3584


//--------------------- .nv.constant0._ZN7cutlass13device_kernelIN5flash11enable_sm90INS1_16FlashAttnFwdSm90INS1_25CollectiveMainloopFwdSm90ILi2EN4cute5tupleIJNS5_1CILi1EEES8_S8_EEENS6_IJNS7_ILi192EEENS7_ILi128EEENS7_ILi64EEEEEELi64ENS_10bfloat16_tEfNS_4arch4Sm90ELb0ELb1ELb0ELb0ELb1ELb0ELb0ELb1ELb1ELb1ELb1ELb0EEENS1_21CollectiveEpilogueFwdINS6_IJSA_SC_SB_EEES9_SE_SG_Li384ELb0ELb1ELb1ELb0EEENS1_19SingleTileSchedulerILb0ELb1ELb1ELi192EEEEEEEEEvNT_6ParamsE --------------------------
	.section	.nv.constant0._ZN7cutlass13device_kernelIN5flash11enable_sm90INS1_16FlashAttnFwdSm90INS1_25CollectiveMainloopFwdSm90ILi2EN4cute5tupleIJNS5_1CILi1EEES8_S8_EEENS6_IJNS7_ILi192EEENS7_ILi128EEENS7_ILi64EEEEEELi64ENS_10bfloat16_tEfNS_4arch4Sm90ELb0ELb1ELb0ELb0ELb1ELb0ELb0ELb1ELb1ELb1ELb1ELb0EEENS1_21CollectiveEpilogueFwdINS6_IJSA_SC_SB_EEES9_SE_SG_Li384ELb0ELb1ELb1ELb0EEENS1_19SingleTileSchedulerILb0ELb1ELb1ELi192EEEEEEEEEvNT_6ParamsE,"a",@progbits
	.sectionflags	@""
	.align	4
.nv.constant0._ZN7cutlass13device_kernelIN5flash11enable_sm90INS1_16FlashAttnFwdSm90INS1_25CollectiveMainloopFwdSm90ILi2EN4cute5tupleIJNS5_1CILi1EEES8_S8_EEENS6_IJNS7_ILi192EEENS7_ILi128EEENS7_ILi64EEEEEELi64ENS_10bfloat16_tEfNS_4arch4Sm90ELb0ELb1ELb0ELb0ELb1ELb0ELb0ELb1ELb1ELb1ELb1ELb0EEENS1_21CollectiveEpilogueFwdINS6_IJSA_SC_SB_EEES9_SE_SG_Li384ELb0ELb1ELb1ELb0EEENS1_19SingleTileSchedulerILb0ELb1ELb1ELi192EEEEEEEEEvNT_6ParamsE:
	.zero		3456


//--------------------- .nv.constant0._ZN7cutlass13device_kernelIN5flash11enable_sm90INS1_16FlashAttnFwdSm90INS1_25CollectiveMainloopFwdSm90ILi2EN4cute5tupleIJNS5_1CILi1EEES8_S8_EEENS6_IJNS7_ILi192EEENS7_ILi128EEENS7_ILi64EEEEEELi64ENS_10bfloat16_tEfNS_4arch4Sm90ELb0ELb1ELb0ELb1ELb1ELb0ELb0ELb1ELb1ELb1ELb1ELb0EEENS1_21CollectiveEpilogueFwdINS6_IJSA_SC_SB_EEES9_SE_SG_Li384ELb1ELb1ELb1ELb0EEENS1_36VarlenDynamicPersistentTileSchedulerILi192ELi128ELi384ELi128ELb1ELb1ELb1ELb1ELb0ELb1EEEEEEEEEvNT_6ParamsE --------------------------
	.section	.nv.constant0._ZN7cutlass13device_kernelIN5flash11enable_sm90INS1_16FlashAttnFwdSm90INS1_25CollectiveMainloopFwdSm90ILi2EN4cute5tupleIJNS5_1CILi1EEES8_S8_EEENS6_IJNS7_ILi192EEENS7_ILi128EEENS7_ILi64EEEEEELi64ENS_10bfloat16_tEfNS_4arch4Sm90ELb0ELb1ELb0ELb1ELb1ELb0ELb0ELb1ELb1ELb1ELb1ELb0EEENS1_21CollectiveEpilogueFwdINS6_IJSA_SC_SB_EEES9_SE_SG_Li384ELb1ELb1ELb1ELb0EEENS1_36VarlenDynamicPersistentTileSchedulerILi192ELi128ELi384ELi128ELb1ELb1ELb1ELb1ELb0ELb1EEEEEEEEEvNT_6ParamsE,"a",@progbits
	.sectionflags	@""
	.align	4
.nv.constant0._ZN7cutlass13device_kernelIN5flash11enable_sm90INS1_16FlashAttnFwdSm90INS1_25CollectiveMainloopFwdSm90ILi2EN4cute5tupleIJNS5_1CILi1EEES8_S8_EEENS6_IJNS7_ILi192EEENS7_ILi128EEENS7_ILi64EEEEEELi64ENS_10bfloat16_tEfNS_4arch4Sm90ELb0ELb1ELb0ELb1ELb1ELb0ELb0ELb1ELb1ELb1ELb1ELb0EEENS1_21CollectiveEpilogueFwdINS6_IJSA_SC_SB_EEES9_SE_SG_Li384ELb1ELb1ELb1ELb0EEENS1_36VarlenDynamicPersistentTileSchedulerILi192ELi128ELi384ELi128ELb1ELb1ELb1ELb1ELb0ELb1EEEEEEEEEvNT_6ParamsE:
	.zero		3584


//--------------------- .nv.constant0._ZN7cutlass13device_kernelIN5flash11enable_sm90INS1_16FlashAttnFwdSm90INS1_25CollectiveMainloopFwdSm90ILi2EN4cute5tupleIJNS5_1CILi1EEES8_S8_EEENS6_IJNS7_ILi192EEENS7_ILi128EEENS7_ILi64EEEEEELi64ENS_10bfloat16_tEfNS_4arch4Sm90ELb0ELb1ELb0ELb1ELb1ELb1ELb0ELb1ELb1ELb1ELb1ELb0EEENS1_21CollectiveEpilogueFwdINS6_IJSA_SC_SB_EEES9_SE_SG_Li384ELb1ELb1ELb1ELb0EEENS1_36VarlenDynamicPersistentTileSchedulerILi192ELi128ELi384ELi128ELb1ELb1ELb1ELb1ELb0ELb1EEEEEEEEEvNT_6ParamsE --------------------------
	.section	.nv.constant0._ZN7cutlass13device_kernelIN5flash11enable_sm90INS1_16FlashAttnFwdSm90INS1_25CollectiveMainloopFwdSm90ILi2EN4cute5tupleIJNS5_1CILi1EEES8_S8_EEENS6_IJNS7_ILi192EEENS7_ILi128EEENS7_ILi64EEEEEELi64ENS_10bfloat16_tEfNS_4arch4Sm90ELb0ELb1ELb0ELb1ELb1ELb1ELb0ELb1ELb1ELb1ELb1ELb0EEENS1_21CollectiveEpilogueFwdINS6_IJSA_SC_SB_EEES9_SE_SG_Li384ELb1ELb1ELb1ELb0EEENS1_36VarlenDynamicPersistentTileSchedulerILi192ELi128ELi384ELi128ELb1ELb1ELb1ELb1ELb0ELb1EEEEEEEEEvNT_6ParamsE,"a",@progbits
	.sectionflags	@""
	.align	4
.nv.constant0._ZN7cutlass13device_kernelIN5flash11enable_sm90INS1_16FlashAttnFwdSm90INS1_25CollectiveMainloopFwdSm90ILi2EN4cute5tupleIJNS5_1CILi1EEES8_S8_EEENS6_IJNS7_ILi192EEENS7_ILi128EEENS7_ILi64EEEEEELi64ENS_10bfloat16_tEfNS_4arch4Sm90ELb0ELb1ELb0ELb1ELb1ELb1ELb0ELb1ELb1ELb1ELb1ELb0EEENS1_21CollectiveEpilogueFwdINS6_IJSA_SC_SB_EEES9_SE_SG_Li384ELb1ELb1ELb1ELb0EEENS1_36VarlenDynamicPersistentTileSchedulerILi192ELi128ELi384ELi128ELb1ELb1ELb1ELb1ELb0ELb1EEEEEEEEEvNT_6ParamsE:
	.zero		3584


//--------------------- .nv.constant0._ZN7cutlass13device_kernelIN5flash11enable_sm90INS1_16FlashAttnFwdSm90INS1_25CollectiveMainloopFwdSm90ILi2EN4cute5tupleIJNS5_1CILi1EEES8_S8_EEENS6_IJNS7_ILi192EEENS7_ILi128EEENS7_ILi64EEEEEELi64ENS_10bfloat16_tEfNS_4arch4Sm90ELb1ELb0ELb0ELb0ELb1ELb0ELb0ELb1ELb1ELb1ELb1ELb0EEENS1_21CollectiveEpilogueFwdINS6_IJSA_SC_SB_EEES9_SE_SG_Li384ELb0ELb1ELb1ELb0EEENS1_19SingleTileSchedulerILb0ELb1ELb1ELi192EEEEEEEEEvNT_6ParamsE --------------------------
	.section	.nv.constant0._ZN7cutlass13device_kernelIN5flash11enable_sm90INS1_16FlashAttnFwdSm90INS1_25CollectiveMainloopFwdSm90ILi2EN4cute5tupleIJNS5_1CILi1EEES8_S8_EEENS6_IJNS7_ILi192EEENS7_ILi128EEENS7_ILi64EEEEEELi64ENS_10bfloat16_tEfNS_4arch4Sm90ELb1ELb0ELb0ELb0ELb1ELb0ELb0ELb1ELb1ELb1ELb1ELb0EEENS1_21CollectiveEpilogueFwdINS6_IJSA_SC_SB_EEES9_SE_SG_Li384ELb0ELb1ELb1ELb0EEENS1_19SingleTileSchedulerILb0ELb1ELb1ELi192EEEEEEEEEvNT_6ParamsE,"a",@progbits
	.sectionflags	@""
	.align	4
.nv.constant0._ZN7cutlass13device_kernelIN5flash11enable_sm90INS1_16FlashAttnFwdSm90INS1_25CollectiveMainloopFwdSm90ILi2EN4cute5tupleIJNS5_1CILi1EEES8_S8_EEENS6_IJNS7_ILi192EEENS7_ILi128EEENS7_ILi64EEEEEELi64ENS_10bfloat16_tEfNS_4arch4Sm90ELb1ELb0ELb0ELb0ELb1ELb0ELb0ELb1ELb1ELb1ELb1ELb0EEENS1_21CollectiveEpilogueFwdINS6_IJSA_SC_SB_EEES9_SE_SG_Li384ELb0ELb1ELb1ELb0EEENS1_19SingleTileSchedulerILb0ELb1ELb1ELi192EEEEEEEEEvNT_6ParamsE:
	.zero		3456


//--------------------- .nv.constant0._ZN7cutlass13device_kernelIN5flash11enable_sm90INS1_16FlashAttnFwdSm90INS1_25CollectiveMainloopFwdSm90ILi2EN4cute5tupleIJNS5_1CILi1EEES8_S8_EEENS6_IJNS7_ILi192EEENS7_ILi128EEENS7_ILi64EEEEEELi64ENS_10bfloat16_tEfNS_4arch4Sm90ELb1ELb0ELb0ELb1ELb1ELb0ELb0ELb1ELb1ELb1ELb1ELb0EEENS1_21CollectiveEpilogueFwdINS6_IJSA_SC_SB_EEES9_SE_SG_Li384ELb1ELb1ELb1ELb0EEENS1_36VarlenDynamicPersistentTileSchedulerILi192ELi128ELi384ELi128ELb1ELb1ELb1ELb1ELb1ELb1EEEEEEEEEvNT_6ParamsE --------------------------
	.section	.nv.constant0._ZN7cutlass13device_kernelIN5flash11enable_sm90INS1_16FlashAttnFwdSm90INS1_25CollectiveMainloopFwdSm90ILi2EN4cute5tupleIJNS5_1CILi1EEES8_S8_EEENS6_IJNS7_ILi192EEENS7_ILi128EEENS7_ILi64EEEEEELi64ENS_10bfloat16_tEfNS_4arch4Sm90ELb1ELb0ELb0ELb1ELb1ELb0ELb0ELb1ELb1ELb1ELb1ELb0EEENS1_21CollectiveEpilogueFwdINS6_IJSA_SC_SB_EEES9_SE_SG_Li384ELb1ELb1ELb1ELb0EEENS1_36VarlenDynamicPersistentTileSchedulerILi192ELi128ELi384ELi128ELb1ELb1ELb1ELb1ELb1ELb1EEEEEEEEEvNT_6ParamsE,"a",@progbits
	.sectionflags	@""
	.align	4
.nv.constant0._ZN7cutlass13device_kernelIN5flash11enable_sm90INS1_16FlashAttnFwdSm90INS1_25CollectiveMainloopFwdSm90ILi2EN4cute5tupleIJNS5_1CILi1EEES8_S8_EEENS6_IJNS7_ILi192EEENS7_ILi128EEENS7_ILi64EEEEEELi64ENS_10bfloat16_tEfNS_4arch4Sm90ELb1ELb0ELb0ELb1ELb1ELb0ELb0ELb1ELb1ELb1ELb1ELb0EEENS1_21CollectiveEpilogueFwdINS6_IJSA_SC_SB_EEES9_SE_SG_Li384ELb1ELb1ELb1ELb0EEENS1_36VarlenDynamicPersistentTileSchedulerILi192ELi128ELi384ELi128ELb1ELb1ELb1ELb1ELb1ELb1EEEEEEEEEvNT_6ParamsE:
	.zero		3584


//--------------------- .nv.constant0._ZN7cutlass13device_kernelIN5flash11enable_sm90INS1_16FlashAttnFwdSm90INS1_25CollectiveMainloopFwdSm90ILi2EN4cute5tupleIJNS5_1CILi1EEES8_S8_EEENS6_IJNS7_ILi192EEENS7_ILi128EEENS7_ILi64EEEEEELi64ENS_10bfloat16_tEfNS_4arch4Sm90ELb1ELb0ELb0ELb1ELb1ELb1ELb0ELb1ELb1ELb1ELb1ELb0EEENS1_21CollectiveEpilogueFwdINS6_IJSA_SC_SB_EEES9_SE_SG_Li384ELb1ELb1ELb1ELb0EEENS1_36VarlenDynamicPersistentTileSchedulerILi192ELi128ELi384ELi128ELb1ELb1ELb1ELb1ELb1ELb1EEEEEEEEEvNT_6ParamsE --------------------------
	.section	.nv.constant0._ZN7cutlass13device_kernelIN5flash11enable_sm90INS1_16FlashAttnFwdSm90INS1_25CollectiveMainloopFwdSm90ILi2EN4cute5tupleIJNS5_1CILi1EEES8_S8_EEENS6_IJNS7_ILi192EEENS7_ILi128EEENS7_ILi64EEEEEELi64ENS_10bfloat16_tEfNS_4arch4Sm90ELb1ELb0ELb0ELb1ELb1ELb1ELb0ELb1ELb1ELb1ELb1ELb0EEENS1_21CollectiveEpilogueFwdINS6_IJSA_SC_SB_EEES9_SE_SG_Li384ELb1ELb1ELb1ELb0EEENS1_36VarlenDynamicPersistentTileSchedulerILi192ELi128ELi384ELi128ELb1ELb1ELb1ELb1ELb1ELb1EEEEEEEEEvNT_6ParamsE,"a",@progbits
	.sectionflags	@""
	.align	4
.nv.constant0._ZN7cutlass13device_kernelIN5flash11enable_sm90INS1_16FlashAttnFwdSm90INS1_25CollectiveMainloopFwdSm90ILi2EN4cute5tupleIJNS5_1CILi1EEES8_S8_EEENS6_IJNS7_ILi192EEENS7_ILi128EEENS7_ILi64EEEEEELi64ENS_10bfloat16_tEfNS_4arch4Sm90ELb1ELb0ELb0ELb1ELb1ELb1ELb0ELb1ELb1ELb1ELb1ELb0EEENS1_21CollectiveEpilogueFwdINS6_IJSA_SC_SB_EEES9_SE_SG_Li384ELb1ELb1ELb1ELb0EEENS1_36VarlenDynamicPersistentTileSchedulerILi192ELi128ELi384ELi128ELb1ELb1ELb1ELb1ELb1ELb1EEEEEEEEEvNT_6ParamsE:
	.zero		3584


//--------------------- SYMBOLS --------------------------

	.type		.nv.reservedSmem.offset0,@object
	.size		.nv.reservedSmem.offset0,0x4
